	.target	sm_100a

	.elftype	@"ET_EXEC"


//--------------------- .note.nv.tkinfo           --------------------------
	.section	.note.nv.tkinfo,"",@"SHT_NOTE"
	.sectionflags	@"SHF_NOTE_NV_TKINFO"
	.tkinfo
        /*0018*/ 	.word	0x00000002
        /*0030*/ 	.string	""
        /*0030*/ 	.string	"ptxas"
        /*0030*/ 	.string	"Cuda compilation tools, release 13.0, V13.0.88"
        /*0030*/ 	.string	"Build cuda_13.0.r13.0/compiler.36424714_0"
        /*0030*/ 	.string	"-arch sm_100a -m 64 "



//--------------------- .note.nv.cuinfo           --------------------------
	.section	.note.nv.cuinfo,"",@"SHT_NOTE"
	.sectionflags	@"SHF_NOTE_NV_CUINFO"
        /*0018*/ 	.short	0x0002
        /*001a*/ 	.short	0x0064
        /*001c*/ 	.short	0x0082
	.zero		2


//--------------------- .nv.info                  --------------------------
	.section	.nv.info,"",@"SHT_CUDA_INFO"
	.align	4


	//----- nvinfo : EIATTR_REGCOUNT
	.align		4
        /*0000*/ 	.byte	0x04, 0x2f
        /*0002*/ 	.short	(.L_19 - .L_18)
	.align		4
.L_18:
        /*0004*/ 	.word	index@(_ZN7cutlass13device_kernelINS_4gemm6kernel13GemmUniversalIN4cute5tupleIJiiiiEEENS1_10collective13CollectiveMmaINS1_35MainloopSm100TmaUmmaWarpSpecializedILi17ELi2ELi4ENS5_IJNS4_1CILi2EEESB_NSA_ILi1EEEEEEEENS5_IJNSA_ILi128EEENSA_ILi64EEESG_EEENS_10bfloat16_tENS5_IJlSC_lEEESI_SJ_NS4_8TiledMMAINS4_8MMA_AtomIJNS4_26SM100_MMA_F16BF16_2x1SM_SSISI_SI_fLi128ELi64ELNS4_4UMMA5MajorE0ELSO_0ELNSN_7ScaleInE0ELSP_0EEEEEENS4_6LayoutINS5_IJSC_SC_SC_EEENS5_IJNSA_ILi0EEESU_SU_EEEEENS5_IJNS4_10UnderscoreESX_SX_EEEEENS4_28SM100_TMA_2SM_LOAD_MULTICASTENS4_14ComposedLayoutINS4_7SwizzleILi3ELi4ELi3EEENS4_18smem_ptr_flag_bitsILi16EEENSS_INS5_IJNSA_ILi8EEESG_EEENS5_IJSG_SC_EEEEEEEvNS4_8identityENS4_18SM100_TMA_2SM_LOADES1A_vS1B_EENS_8epilogue10collective18CollectiveEpilogueINS1E_23Sm100TmaWarpSpecializedILi3ELi2ELi16ELb1ELb0EEEJNS5_IJSG_SG_SG_EEENS5_IJNSS_ISG_SC_EENSS_INS5_IJNSA_ILi16EEESB_EEENS5_IJSC_NSA_ILi32EEEEEEEEEEESI_SJ_SI_SJ_NS1E_6fusion15FusionCallbacksIS1I_NS1R_17LinearCombinationISI_fSI_fLNS_15FloatRoundStyleE2EEES1J_S1Q_JEEENS4_5SM1004TMEM4LOAD26SM100_TMEM_LOAD_32dp32b16xENS4_13SM90_TMA_LOADENS11_INS12_ILi1ELi4ELi3EEES15_NSS_INS5_IJS16_S1L_EEENS5_IJS1L_SC_EEEEEEENS4_39AutoVectorizingCopyWithAssumedAlignmentILi128EEENS4_14SM90_TMA_STOREES26_S28_S28_EEEvvEEEEvNT_6ParamsE)
        /*0008*/ 	.word	0x00000046


	//----- nvinfo : EIATTR_FRAME_SIZE
	.align		4
.L_19:
        /*000c*/ 	.byte	0x04, 0x11
        /*000e*/ 	.short	(.L_21 - .L_20)
	.align		4
.L_20:
        /*0010*/ 	.word	index@($__internal_2_$__cuda_sm10x_tcgen05_guardrail_trap_unallocated_columns_being_dealloced)
        /*0014*/ 	.word	0x00000000


	//----- nvinfo : EIATTR_FRAME_SIZE
	.align		4
.L_21:
        /*0018*/ 	.byte	0x04, 0x11
        /*001a*/ 	.short	(.L_23 - .L_22)
	.align		4
.L_22:
        /*001c*/ 	.word	index@($__internal_1_$__cuda_sm10x_tcgen05_guardrail_trap_phase_invalid_during_alloc)
        /*0020*/ 	.word	0x00000000


	//----- nvinfo : EIATTR_FRAME_SIZE
	.align		4
.L_23:
        /*0024*/ 	.byte	0x04, 0x11
        /*0026*/ 	.short	(.L_25 - .L_24)
	.align		4
.L_24:
        /*0028*/ 	.word	index@($__internal_0_$__cuda_sm10x_tcgen05_guardrail_trap_col_being_dealloced_not_returned_by_alloc)
        /*002c*/ 	.word	0x00000000


	//----- nvinfo : EIATTR_FRAME_SIZE
	.align		4
.L_25:
        /*0030*/ 	.byte	0x04, 0x11
        /*0032*/ 	.short	(.L_27 - .L_26)
	.align		4
.L_26:
        /*0034*/ 	.word	index@(_ZN7cutlass13device_kernelINS_4gemm6kernel13GemmUniversalIN4cute5tupleIJiiiiEEENS1_10collective13CollectiveMmaINS1_35MainloopSm100TmaUmmaWarpSpecializedILi17ELi2ELi4ENS5_IJNS4_1CILi2EEESB_NSA_ILi1EEEEEEEENS5_IJNSA_ILi128EEENSA_ILi64EEESG_EEENS_10bfloat16_tENS5_IJlSC_lEEESI_SJ_NS4_8TiledMMAINS4_8MMA_AtomIJNS4_26SM100_MMA_F16BF16_2x1SM_SSISI_SI_fLi128ELi64ELNS4_4UMMA5MajorE0ELSO_0ELNSN_7ScaleInE0ELSP_0EEEEEENS4_6LayoutINS5_IJSC_SC_SC_EEENS5_IJNSA_ILi0EEESU_SU_EEEEENS5_IJNS4_10UnderscoreESX_SX_EEEEENS4_28SM100_TMA_2SM_LOAD_MULTICASTENS4_14ComposedLayoutINS4_7SwizzleILi3ELi4ELi3EEENS4_18smem_ptr_flag_bitsILi16EEENSS_INS5_IJNSA_ILi8EEESG_EEENS5_IJSG_SC_EEEEEEEvNS4_8identityENS4_18SM100_TMA_2SM_LOADES1A_vS1B_EENS_8epilogue10collective18CollectiveEpilogueINS1E_23Sm100TmaWarpSpecializedILi3ELi2ELi16ELb1ELb0EEEJNS5_IJSG_SG_SG_EEENS5_IJNSS_ISG_SC_EENSS_INS5_IJNSA_ILi16EEESB_EEENS5_IJSC_NSA_ILi32EEEEEEEEEEESI_SJ_SI_SJ_NS1E_6fusion15FusionCallbacksIS1I_NS1R_17LinearCombinationISI_fSI_fLNS_15FloatRoundStyleE2EEES1J_S1Q_JEEENS4_5SM1004TMEM4LOAD26SM100_TMEM_LOAD_32dp32b16xENS4_13SM90_TMA_LOADENS11_INS12_ILi1ELi4ELi3EEES15_NSS_INS5_IJS16_S1L_EEENS5_IJS1L_SC_EEEEEEENS4_39AutoVectorizingCopyWithAssumedAlignmentILi128EEENS4_14SM90_TMA_STOREES26_S28_S28_EEEvvEEEEvNT_6ParamsE)
        /*0038*/ 	.word	0x00000000


	//----- nvinfo : EIATTR_MIN_STACK_SIZE
	.align		4
.L_27:
        /*003c*/ 	.byte	0x04, 0x12
        /*003e*/ 	.short	(.L_29 - .L_28)
	.align		4
.L_28:
        /*0040*/ 	.word	index@(_ZN7cutlass13device_kernelINS_4gemm6kernel13GemmUniversalIN4cute5tupleIJiiiiEEENS1_10collective13CollectiveMmaINS1_35MainloopSm100TmaUmmaWarpSpecializedILi17ELi2ELi4ENS5_IJNS4_1CILi2EEESB_NSA_ILi1EEEEEEEENS5_IJNSA_ILi128EEENSA_ILi64EEESG_EEENS_10bfloat16_tENS5_IJlSC_lEEESI_SJ_NS4_8TiledMMAINS4_8MMA_AtomIJNS4_26SM100_MMA_F16BF16_2x1SM_SSISI_SI_fLi128ELi64ELNS4_4UMMA5MajorE0ELSO_0ELNSN_7ScaleInE0ELSP_0EEEEEENS4_6LayoutINS5_IJSC_SC_SC_EEENS5_IJNSA_ILi0EEESU_SU_EEEEENS5_IJNS4_10UnderscoreESX_SX_EEEEENS4_28SM100_TMA_2SM_LOAD_MULTICASTENS4_14ComposedLayoutINS4_7SwizzleILi3ELi4ELi3EEENS4_18smem_ptr_flag_bitsILi16EEENSS_INS5_IJNSA_ILi8EEESG_EEENS5_IJSG_SC_EEEEEEEvNS4_8identityENS4_18SM100_TMA_2SM_LOADES1A_vS1B_EENS_8epilogue10collective18CollectiveEpilogueINS1E_23Sm100TmaWarpSpecializedILi3ELi2ELi16ELb1ELb0EEEJNS5_IJSG_SG_SG_EEENS5_IJNSS_ISG_SC_EENSS_INS5_IJNSA_ILi16EEESB_EEENS5_IJSC_NSA_ILi32EEEEEEEEEEESI_SJ_SI_SJ_NS1E_6fusion15FusionCallbacksIS1I_NS1R_17LinearCombinationISI_fSI_fLNS_15FloatRoundStyleE2EEES1J_S1Q_JEEENS4_5SM1004TMEM4LOAD26SM100_TMEM_LOAD_32dp32b16xENS4_13SM90_TMA_LOADENS11_INS12_ILi1ELi4ELi3EEES15_NSS_INS5_IJS16_S1L_EEENS5_IJS1L_SC_EEEEEEENS4_39AutoVectorizingCopyWithAssumedAlignmentILi128EEENS4_14SM90_TMA_STOREES26_S28_S28_EEEvvEEEEvNT_6ParamsE)
        /*0044*/ 	.word	0x00000000
.L_29:


//--------------------- .nv.compat                --------------------------
	.section	.nv.compat,"",@"SHT_CUDA_COMPAT_INFO"
	.align	4
        /*0000*/ 	.byte	0x02, 0x09, 0x01, 0x00, 0x02, 0x02, 0x02, 0x00, 0x02, 0x05, 0x05, 0x00, 0x03, 0x07, 0x01, 0x01
        /*0010*/ 	.byte	0x02, 0x03, 0x01, 0x00, 0x02, 0x06, 0x01, 0x00, 0x04, 0x0b, 0x08, 0x00, 0x09, 0x00, 0x00, 0x00
        /*0020*/ 	.byte	0x00, 0x00, 0x00, 0x00


//--------------------- .nv.info._ZN7cutlass13device_kernelINS_4gemm6kernel13GemmUniversalIN4cute5tupleIJiiiiEEENS1_10collective13CollectiveMmaINS1_35MainloopSm100TmaUmmaWarpSpecializedILi17ELi2ELi4ENS5_IJNS4_1CILi2EEESB_NSA_ILi1EEEEEEEENS5_IJNSA_ILi128EEENSA_ILi64EEESG_EEENS_10bfloat16_tENS5_IJlSC_lEEESI_SJ_NS4_8TiledMMAINS4_8MMA_AtomIJNS4_26SM100_MMA_F16BF16_2x1SM_SSISI_SI_fLi128ELi64ELNS4_4UMMA5MajorE0ELSO_0ELNSN_7ScaleInE0ELSP_0EEEEEENS4_6LayoutINS5_IJSC_SC_SC_EEENS5_IJNSA_ILi0EEESU_SU_EEEEENS5_IJNS4_10UnderscoreESX_SX_EEEEENS4_28SM100_TMA_2SM_LOAD_MULTICASTENS4_14ComposedLayoutINS4_7SwizzleILi3ELi4ELi3EEENS4_18smem_ptr_flag_bitsILi16EEENSS_INS5_IJNSA_ILi8EEESG_EEENS5_IJSG_SC_EEEEEEEvNS4_8identityENS4_18SM100_TMA_2SM_LOADES1A_vS1B_EENS_8epilogue10collective18CollectiveEpilogueINS1E_23Sm100TmaWarpSpecializedILi3ELi2ELi16ELb1ELb0EEEJNS5_IJSG_SG_SG_EEENS5_IJNSS_ISG_SC_EENSS_INS5_IJNSA_ILi16EEESB_EEENS5_IJSC_NSA_ILi32EEEEEEEEEEESI_SJ_SI_SJ_NS1E_6fusion15FusionCallbacksIS1I_NS1R_17LinearCombinationISI_fSI_fLNS_15FloatRoundStyleE2EEES1J_S1Q_JEEENS4_5SM1004TMEM4LOAD26SM100_TMEM_LOAD_32dp32b16xENS4_13SM90_TMA_LOADENS11_INS12_ILi1ELi4ELi3EEES15_NSS_INS5_IJS16_S1L_EEENS5_IJS1L_SC_EEEEEEENS4_39AutoVectorizingCopyWithAssumedAlignmentILi128EEENS4_14SM90_TMA_STOREES26_S28_S28_EEEvvEEEEvNT_6ParamsE --------------------------
	.section	.nv.info._ZN7cutlass13device_kernelINS_4gemm6kernel13GemmUniversalIN4cute5tupleIJiiiiEEENS1_10collective13CollectiveMmaINS1_35MainloopSm100TmaUmmaWarpSpecializedILi17ELi2ELi4ENS5_IJNS4_1CILi2EEESB_NSA_ILi1EEEEEEEENS5_IJNSA_ILi128EEENSA_ILi64EEESG_EEENS_10bfloat16_tENS5_IJlSC_lEEESI_SJ_NS4_8TiledMMAINS4_8MMA_AtomIJNS4_26SM100_MMA_F16BF16_2x1SM_SSISI_SI_fLi128ELi64ELNS4_4UMMA5MajorE0ELSO_0ELNSN_7ScaleInE0ELSP_0EEEEEENS4_6LayoutINS5_IJSC_SC_SC_EEENS5_IJNSA_ILi0EEESU_SU_EEEEENS5_IJNS4_10UnderscoreESX_SX_EEEEENS4_28SM100_TMA_2SM_LOAD_MULTICASTENS4_14ComposedLayoutINS4_7SwizzleILi3ELi4ELi3EEENS4_18smem_ptr_flag_bitsILi16EEENSS_INS5_IJNSA_ILi8EEESG_EEENS5_IJSG_SC_EEEEEEEvNS4_8identityENS4_18SM100_TMA_2SM_LOADES1A_vS1B_EENS_8epilogue10collective18CollectiveEpilogueINS1E_23Sm100TmaWarpSpecializedILi3ELi2ELi16ELb1ELb0EEEJNS5_IJSG_SG_SG_EEENS5_IJNSS_ISG_SC_EENSS_INS5_IJNSA_ILi16EEESB_EEENS5_IJSC_NSA_ILi32EEEEEEEEEEESI_SJ_SI_SJ_NS1E_6fusion15FusionCallbacksIS1I_NS1R_17LinearCombinationISI_fSI_fLNS_15FloatRoundStyleE2EEES1J_S1Q_JEEENS4_5SM1004TMEM4LOAD26SM100_TMEM_LOAD_32dp32b16xENS4_13SM90_TMA_LOADENS11_INS12_ILi1ELi4ELi3EEES15_NSS_INS5_IJS16_S1L_EEENS5_IJS1L_SC_EEEEEEENS4_39AutoVectorizingCopyWithAssumedAlignmentILi128EEENS4_14SM90_TMA_STOREES26_S28_S28_EEEvvEEEEvNT_6ParamsE,"",@"SHT_CUDA_INFO"
	.sectionflags	@""
	.align	4


	//----- nvinfo : EIATTR_CUDA_API_VERSION
	.align		4
        /*0000*/ 	.byte	0x04, 0x37
        /*0002*/ 	.short	(.L_31 - .L_30)
.L_30:
        /*0004*/ 	.word	0x00000082


	//----- nvinfo : EIATTR_KPARAM_INFO
	.align		4
.L_31:
        /*0008*/ 	.byte	0x04, 0x17
        /*000a*/ 	.short	(.L_33 - .L_32)
.L_32:
        /*000c*/ 	.word	0x00000000
        /*0010*/ 	.short	0x0000
        /*0012*/ 	.short	0x0000
        /*0014*/ 	.byte	0x00, 0xf0, 0x01, 0x20


	//----- nvinfo : EIATTR_AT_ENTRY_FRAGMENTS
	.align		4
.L_33:
        /*0018*/ 	.byte	0x04, 0x4f
        /*001a*/ 	.short	(.L_35 - .L_34)


	//   ....[0]....
.L_34:
        /*001c*/ 	.word	0x00000007


	//----- nvinfo : EIATTR_RESERVED_SMEM_USED
	.align		4
.L_35:
        /*0020*/ 	.byte	0x01, 0x41
	.zero		2


	//----- nvinfo : EIATTR_SPARSE_MMA_MASK
	.align		4
        /*0024*/ 	.byte	0x03, 0x50
        /*0026*/ 	.short	0x0000


	//----- nvinfo : EIATTR_TCGEN05_2CTA_USED
	.align		4
        /*0028*/ 	.byte	0x01, 0x52
	.zero		2


	//----- nvinfo : EIATTR_MAXREG_COUNT
	.align		4
        /*002c*/ 	.byte	0x03, 0x1b
        /*002e*/ 	.short	0x00ff


	//----- nvinfo : EIATTR_NUM_BARRIERS
	.align		4
        /*0030*/ 	.byte	0x02, 0x4c
        /*0032*/ 	.byte	0x07
	.zero		1


	//----- nvinfo : EIATTR_EXTERNS
	.align		4
        /*0034*/ 	.byte	0x04, 0x0f
        /*0036*/ 	.short	(.L_37 - .L_36)


	//   ....[0]....
	.align		4
.L_36:
        /*0038*/ 	.word	index@(__assertfail)


	//----- nvinfo : EIATTR_MERCURY_ISA_VERSION
	.align		4
.L_37:
        /*003c*/ 	.byte	0x03, 0x5f
        /*003e*/ 	.short	0x0101


	//----- nvinfo : EIATTR_INT_WARP_WIDE_INSTR_OFFSETS
	.align		4
        /*0040*/ 	.byte	0x04, 0x31
        /*0042*/ 	.short	(.L_39 - .L_38)


	//   ....[0]....
.L_38:
        /*0044*/ 	.word	0x00000f90


	//   ....[1]....
        /*0048*/ 	.word	0x00001040


	//   ....[2]....
        /*004c*/ 	.word	0x00004cb0


	//   ....[3]....
        /*0050*/ 	.word	0x00004ce0


	//   ....[4]....
        /*0054*/ 	.word	0x00004d00


	//   ....[5]....
        /*0058*/ 	.word	0x000058c0


	//   ....[6]....
        /*005c*/ 	.word	0x00005980


	//   ....[7]....
        /*0060*/ 	.word	0x000059f0


	//   ....[8]....
        /*0064*/ 	.word	0x00005b20


	//   ....[9]....
        /*0068*/ 	.word	0x00005c30


	//   ....[10]....
        /*006c*/ 	.word	0x00005c70


	//----- nvinfo : EIATTR_COOP_GROUP_MASK_REGIDS
	.align		4
.L_39:
        /*0070*/ 	.byte	0x04, 0x29
        /*0072*/ 	.short	(.L_41 - .L_40)


	//   ....[0]....
.L_40:
        /*0074*/ 	.word	0xffffffff


	//   ....[1]....
        /*0078*/ 	.word	0xffffffff


	//   ....[2]....
        /*007c*/ 	.word	0xffffffff


	//   ....[3]....
        /*0080*/ 	.word	0xffffffff


	//   ....[4]....
        /*0084*/ 	.word	0xffffffff


	//   ....[5]....
        /*0088*/ 	.word	0xffffffff


	//   ....[6]....
        /*008c*/ 	.word	0xffffffff


	//   ....[7]....
        /*0090*/ 	.word	0xffffffff


	//   ....[8]....
        /*0094*/ 	.word	0xffffffff


	//   ....[9]....
        /*0098*/ 	.word	0xffffffff


	//   ....[10]....
        /*009c*/ 	.word	0xffffffff


	//   ....[11]....
        /*00a0*/ 	.word	0xffffffff


	//   ....[12]....
        /*00a4*/ 	.word	0xffffffff


	//   ....[13]....
        /*00a8*/ 	.word	0xffffffff


	//----- nvinfo : EIATTR_COOP_GROUP_INSTR_OFFSETS
	.align		4
.L_41:
        /*00ac*/ 	.byte	0x04, 0x28
        /*00ae*/ 	.short	(.L_43 - .L_42)


	//   ....[0]....
.L_42:
        /*00b0*/ 	.word	0x000000b0


	//   ....[1]....
        /*00b4*/ 	.word	0x00000520


	//   ....[2]....
        /*00b8*/ 	.word	0x000008c0


	//   ....[3]....
        /*00bc*/ 	.word	0x00000a40


	//   ....[4]....
        /*00c0*/ 	.word	0x00000b40


	//   ....[5]....
        /*00c4*/ 	.word	0x00000cb0


	//   ....[6]....
        /*00c8*/ 	.word	0x00000e50


	//   ....[7]....
        /*00cc*/ 	.word	0x000010b0


	//   ....[8]....
        /*00d0*/ 	.word	0x00002450


	//   ....[9]....
        /*00d4*/ 	.word	0x00003a90


	//   ....[10]....
        /*00d8*/ 	.word	0x00003f60


	//   ....[11]....
        /*00dc*/ 	.word	0x00003f90


	//   ....[12]....
        /*00e0*/ 	.word	0x00004bb0


	//   ....[13]....
        /*00e4*/ 	.word	0x00004dc0


	//----- nvinfo : EIATTR_VRC_CTA_INIT_COUNT
	.align		4
.L_43:
        /*00e8*/ 	.byte	0x02, 0x4a
        /*00ea*/ 	.byte	0x80
	.zero		1


	//----- nvinfo : EIATTR_SYSCALL_OFFSETS
	.align		4
        /*00ec*/ 	.byte	0x04, 0x46
        /*00ee*/ 	.short	(.L_45 - .L_44)


	//   ....[0]....
.L_44:
        /*00f0*/ 	.word	0x00006950


	//   ....[1]....
        /*00f4*/ 	.word	0x00006a40


	//   ....[2]....
        /*00f8*/ 	.word	0x00007260


	//   ....[3]....
        /*00fc*/ 	.word	0x00007bf0


	//----- nvinfo : EIATTR_MBARRIER_INSTR_OFFSETS
	.align		4
.L_45:
        /*0100*/ 	.byte	0x04, 0x39
        /*0102*/ 	.short	(.L_47 - .L_46)


	//   ....[0]....
.L_46:
        /*0104*/ 	.word	0x00000680
        /*0108*/ 	.word	0x000000ff
        /*010c*/ 	.word	0x00000000
        /*0110*/ 	.short	0x0100
        /*0112*/ 	.byte	0x04
	.zero		1


	//   ....[1]....
        /*0114*/ 	.word	0x00000690
        /*0118*/ 	.word	0x000000ff
        /*011c*/ 	.word	0x00000088
        /*0120*/ 	.short	0x0100
        /*0122*/ 	.byte	0x04
	.zero		1


	//   ....[2]....
        /*0124*/ 	.word	0x000006a0
        /*0128*/ 	.word	0x000000ff
        /*012c*/ 	.word	0x00000008
        /*0130*/ 	.short	0x0100
        /*0132*/ 	.byte	0x04
	.zero		1


	//   ....[3]....
        /*0134*/ 	.word	0x000006b0
        /*0138*/ 	.word	0x000000ff
        /*013c*/ 	.word	0x00000090
        /*0140*/ 	.short	0x0100
        /*0142*/ 	.byte	0x04
	.zero		1


	//   ....[4]....
        /*0144*/ 	.word	0x000006c0
        /*0148*/ 	.word	0x000000ff
        /*014c*/ 	.word	0x00000010
        /*0150*/ 	.short	0x0100
        /*0152*/ 	.byte	0x04
	.zero		1


	//   ....[5]....
        /*0154*/ 	.word	0x000006d0
        /*0158*/ 	.word	0x000000ff
        /*015c*/ 	.word	0x00000098
        /*0160*/ 	.short	0x0100
        /*0162*/ 	.byte	0x04
	.zero		1


	//   ....[6]....
        /*0164*/ 	.word	0x000006e0
        /*0168*/ 	.word	0x000000ff
        /*016c*/ 	.word	0x00000018
        /*0170*/ 	.short	0x0100
        /*0172*/ 	.byte	0x04
	.zero		1


	//   ....[7]....
        /*0174*/ 	.word	0x000006f0
        /*0178*/ 	.word	0x000000ff
        /*017c*/ 	.word	0x000000a0
        /*0180*/ 	.short	0x0100
        /*0182*/ 	.byte	0x04
	.zero		1


	//   ....[8]....
        /*0184*/ 	.word	0x00000700
        /*0188*/ 	.word	0x000000ff
        /*018c*/ 	.word	0x00000020
        /*0190*/ 	.short	0x0100
        /*0192*/ 	.byte	0x04
	.zero		1


	//   ....[9]....
        /*0194*/ 	.word	0x00000710
        /*0198*/ 	.word	0x000000ff
        /*019c*/ 	.word	0x000000a8
        /*01a0*/ 	.short	0x0100
        /*01a2*/ 	.byte	0x04
	.zero		1


	//   ....[10]....
        /*01a4*/ 	.word	0x00000720
        /*01a8*/ 	.word	0x000000ff
        /*01ac*/ 	.word	0x00000028
        /*01b0*/ 	.short	0x0100
        /*01b2*/ 	.byte	0x04
	.zero		1


	//   ....[11]....
        /*01b4*/ 	.word	0x00000730
        /*01b8*/ 	.word	0x000000ff
        /*01bc*/ 	.word	0x000000b0
        /*01c0*/ 	.short	0x0100
        /*01c2*/ 	.byte	0x04
	.zero		1


	//   ....[12]....
        /*01c4*/ 	.word	0x00000740
        /*01c8*/ 	.word	0x000000ff
        /*01cc*/ 	.word	0x00000030
        /*01d0*/ 	.short	0x0100
        /*01d2*/ 	.byte	0x04
	.zero		1


	//   ....[13]....
        /*01d4*/ 	.word	0x00000750
        /*01d8*/ 	.word	0x000000ff
        /*01dc*/ 	.word	0x000000b8
        /*01e0*/ 	.short	0x0100
        /*01e2*/ 	.byte	0x04
	.zero		1


	//   ....[14]....
        /*01e4*/ 	.word	0x00000760
        /*01e8*/ 	.word	0x000000ff
        /*01ec*/ 	.word	0x00000038
        /*01f0*/ 	.short	0x0100
        /*01f2*/ 	.byte	0x04
	.zero		1


	//   ....[15]....
        /*01f4*/ 	.word	0x00000770
        /*01f8*/ 	.word	0x000000ff
        /*01fc*/ 	.word	0x000000c0
        /*0200*/ 	.short	0x0100
        /*0202*/ 	.byte	0x04
	.zero		1


	//   ....[16]....
        /*0204*/ 	.word	0x00000780
        /*0208*/ 	.word	0x000000ff
        /*020c*/ 	.word	0x00000040
        /*0210*/ 	.short	0x0100
        /*0212*/ 	.byte	0x04
	.zero		1


	//   ....[17]....
        /*0214*/ 	.word	0x00000790
        /*0218*/ 	.word	0x000000ff
        /*021c*/ 	.word	0x000000c8
        /*0220*/ 	.short	0x0100
        /*0222*/ 	.byte	0x04
	.zero		1


	//   ....[18]....
        /*0224*/ 	.word	0x000007a0
        /*0228*/ 	.word	0x000000ff
        /*022c*/ 	.word	0x00000048
        /*0230*/ 	.short	0x0100
        /*0232*/ 	.byte	0x04
	.zero		1


	//   ....[19]....
        /*0234*/ 	.word	0x000007b0
        /*0238*/ 	.word	0x000000ff
        /*023c*/ 	.word	0x000000d0
        /*0240*/ 	.short	0x0100
        /*0242*/ 	.byte	0x04
	.zero		1


	//   ....[20]....
        /*0244*/ 	.word	0x000007c0
        /*0248*/ 	.word	0x000000ff
        /*024c*/ 	.word	0x00000050
        /*0250*/ 	.short	0x0100
        /*0252*/ 	.byte	0x04
	.zero		1


	//   ....[21]....
        /*0254*/ 	.word	0x000007d0
        /*0258*/ 	.word	0x000000ff
        /*025c*/ 	.word	0x000000d8
        /*0260*/ 	.short	0x0100
        /*0262*/ 	.byte	0x04
	.zero		1


	//   ....[22]....
        /*0264*/ 	.word	0x000007e0
        /*0268*/ 	.word	0x000000ff
        /*026c*/ 	.word	0x00000058
        /*0270*/ 	.short	0x0100
        /*0272*/ 	.byte	0x04
	.zero		1


	//   ....[23]....
        /*0274*/ 	.word	0x000007f0
        /*0278*/ 	.word	0x000000ff
        /*027c*/ 	.word	0x000000e0
        /*0280*/ 	.short	0x0100
        /*0282*/ 	.byte	0x04
	.zero		1


	//   ....[24]....
        /*0284*/ 	.word	0x00000800
        /*0288*/ 	.word	0x000000ff
        /*028c*/ 	.word	0x00000060
        /*0290*/ 	.short	0x0100
        /*0292*/ 	.byte	0x04
	.zero		1


	//   ....[25]....
        /*0294*/ 	.word	0x00000810
        /*0298*/ 	.word	0x000000ff
        /*029c*/ 	.word	0x000000e8
        /*02a0*/ 	.short	0x0100
        /*02a2*/ 	.byte	0x04
	.zero		1


	//   ....[26]....
        /*02a4*/ 	.word	0x00000820
        /*02a8*/ 	.word	0x000000ff
        /*02ac*/ 	.word	0x00000068
        /*02b0*/ 	.short	0x0100
        /*02b2*/ 	.byte	0x04
	.zero		1


	//   ....[27]....
        /*02b4*/ 	.word	0x00000830
        /*02b8*/ 	.word	0x000000ff
        /*02bc*/ 	.word	0x000000f0
        /*02c0*/ 	.short	0x0100
        /*02c2*/ 	.byte	0x04
	.zero		1


	//   ....[28]....
        /*02c4*/ 	.word	0x00000840
        /*02c8*/ 	.word	0x000000ff
        /*02cc*/ 	.word	0x00000070
        /*02d0*/ 	.short	0x0100
        /*02d2*/ 	.byte	0x04
	.zero		1


	//   ....[29]....
        /*02d4*/ 	.word	0x00000850
        /*02d8*/ 	.word	0x000000ff
        /*02dc*/ 	.word	0x000000f8
        /*02e0*/ 	.short	0x0100
        /*02e2*/ 	.byte	0x04
	.zero		1


	//   ....[30]....
        /*02e4*/ 	.word	0x00000860
        /*02e8*/ 	.word	0x000000ff
        /*02ec*/ 	.word	0x00000078
        /*02f0*/ 	.short	0x0100
        /*02f2*/ 	.byte	0x04
	.zero		1


	//   ....[31]....
        /*02f4*/ 	.word	0x00000870
        /*02f8*/ 	.word	0x000000ff
        /*02fc*/ 	.word	0x00000100
        /*0300*/ 	.short	0x0100
        /*0302*/ 	.byte	0x04
	.zero		1


	//   ....[32]....
        /*0304*/ 	.word	0x00000880
        /*0308*/ 	.word	0x000000ff
        /*030c*/ 	.word	0x00000080
        /*0310*/ 	.short	0x0100
        /*0312*/ 	.byte	0x04
	.zero		1


	//   ....[33]....
        /*0314*/ 	.word	0x00000890
        /*0318*/ 	.word	0x000000ff
        /*031c*/ 	.word	0x00000108
        /*0320*/ 	.short	0x0100
        /*0322*/ 	.byte	0x04
	.zero		1


	//   ....[34]....
        /*0324*/ 	.word	0x000009d0
        /*0328*/ 	.word	0x000000ff
        /*032c*/ 	.word	0x00000110
        /*0330*/ 	.short	0x0100
        /*0332*/ 	.byte	0x04
	.zero		1


	//   ....[35]....
        /*0334*/ 	.word	0x000009e0
        /*0338*/ 	.word	0x000000ff
        /*033c*/ 	.word	0x00000128
        /*0340*/ 	.short	0x0100
        /*0342*/ 	.byte	0x04
	.zero		1


	//   ....[36]....
        /*0344*/ 	.word	0x000009f0
        /*0348*/ 	.word	0x000000ff
        /*034c*/ 	.word	0x00000118
        /*0350*/ 	.short	0x0100
        /*0352*/ 	.byte	0x04
	.zero		1


	//   ....[37]....
        /*0354*/ 	.word	0x00000a00
        /*0358*/ 	.word	0x000000ff
        /*035c*/ 	.word	0x00000130
        /*0360*/ 	.short	0x0100
        /*0362*/ 	.byte	0x04
	.zero		1


	//   ....[38]....
        /*0364*/ 	.word	0x00000a10
        /*0368*/ 	.word	0x000000ff
        /*036c*/ 	.word	0x00000120
        /*0370*/ 	.short	0x0100
        /*0372*/ 	.byte	0x04
	.zero		1


	//   ....[39]....
        /*0374*/ 	.word	0x00000a20
        /*0378*/ 	.word	0x000000ff
        /*037c*/ 	.word	0x00000138
        /*0380*/ 	.short	0x0100
        /*0382*/ 	.byte	0x04
	.zero		1


	//   ....[40]....
        /*0384*/ 	.word	0x00000b10
        /*0388*/ 	.word	0x000000ff
        /*038c*/ 	.word	0x00000140
        /*0390*/ 	.short	0x0100
        /*0392*/ 	.byte	0x06
	.zero		1


	//   ....[41]....
        /*0394*/ 	.word	0x00000b20
        /*0398*/ 	.word	0x000000ff
        /*039c*/ 	.word	0x00000148
        /*03a0*/ 	.short	0x0100
        /*03a2*/ 	.byte	0x06
	.zero		1


	//   ....[42]....
        /*03a4*/ 	.word	0x00000c60
        /*03a8*/ 	.word	0x000000ff
        /*03ac*/ 	.word	0x00000150
        /*03b0*/ 	.short	0x0100
        /*03b2*/ 	.byte	0x06
	.zero		1


	//   ....[43]....
        /*03b4*/ 	.word	0x00000c70
        /*03b8*/ 	.word	0x000000ff
        /*03bc*/ 	.word	0x00000160
        /*03c0*/ 	.short	0x0100
        /*03c2*/ 	.byte	0x06
	.zero		1


	//   ....[44]....
        /*03c4*/ 	.word	0x00000c80
        /*03c8*/ 	.word	0x000000ff
        /*03cc*/ 	.word	0x00000158
        /*03d0*/ 	.short	0x0100
        /*03d2*/ 	.byte	0x06
	.zero		1


	//   ....[45]....
        /*03d4*/ 	.word	0x00000c90
        /*03d8*/ 	.word	0x000000ff
        /*03dc*/ 	.word	0x00000168
        /*03e0*/ 	.short	0x0100
        /*03e2*/ 	.byte	0x06
	.zero		1


	//   ....[46]....
        /*03e4*/ 	.word	0x00000dc0
        /*03e8*/ 	.word	0x000000ff
        /*03ec*/ 	.word	0x00000170
        /*03f0*/ 	.short	0x0100
        /*03f2*/ 	.byte	0x04
	.zero		1


	//   ....[47]....
        /*03f4*/ 	.word	0x00000dd0
        /*03f8*/ 	.word	0x000000ff
        /*03fc*/ 	.word	0x00000190
        /*0400*/ 	.short	0x0100
        /*0402*/ 	.byte	0x04
	.zero		1


	//   ....[48]....
        /*0404*/ 	.word	0x00000de0
        /*0408*/ 	.word	0x000000ff
        /*040c*/ 	.word	0x00000178
        /*0410*/ 	.short	0x0100
        /*0412*/ 	.byte	0x04
	.zero		1


	//   ....[49]....
        /*0414*/ 	.word	0x00000df0
        /*0418*/ 	.word	0x000000ff
        /*041c*/ 	.word	0x00000198
        /*0420*/ 	.short	0x0100
        /*0422*/ 	.byte	0x04
	.zero		1


	//   ....[50]....
        /*0424*/ 	.word	0x00000e00
        /*0428*/ 	.word	0x000000ff
        /*042c*/ 	.word	0x00000180
        /*0430*/ 	.short	0x0100
        /*0432*/ 	.byte	0x04
	.zero		1


	//   ....[51]....
        /*0434*/ 	.word	0x00000e10
        /*0438*/ 	.word	0x000000ff
        /*043c*/ 	.word	0x000001a0
        /*0440*/ 	.short	0x0100
        /*0442*/ 	.byte	0x04
	.zero		1


	//   ....[52]....
        /*0444*/ 	.word	0x00000e20
        /*0448*/ 	.word	0x000000ff
        /*044c*/ 	.word	0x00000188
        /*0450*/ 	.short	0x0100
        /*0452*/ 	.byte	0x04
	.zero		1


	//   ....[53]....
        /*0454*/ 	.word	0x00000e30
        /*0458*/ 	.word	0x000000ff
        /*045c*/ 	.word	0x000001a8
        /*0460*/ 	.short	0x0100
        /*0462*/ 	.byte	0x04
	.zero		1


	//   ....[54]....
        /*0464*/ 	.word	0x00000f30
        /*0468*/ 	.word	0x000000ff
        /*046c*/ 	.word	0x000001b0
        /*0470*/ 	.short	0x0100
        /*0472*/ 	.byte	0x04
	.zero		1


	//   ....[55]....
        /*0474*/ 	.word	0x00000f40
        /*0478*/ 	.word	0x000000ff
        /*047c*/ 	.word	0x000001c0
        /*0480*/ 	.short	0x0100
        /*0482*/ 	.byte	0x04
	.zero		1


	//   ....[56]....
        /*0484*/ 	.word	0x00000f50
        /*0488*/ 	.word	0x000000ff
        /*048c*/ 	.word	0x000001b8
        /*0490*/ 	.short	0x0100
        /*0492*/ 	.byte	0x04
	.zero		1


	//   ....[57]....
        /*0494*/ 	.word	0x00000f60
        /*0498*/ 	.word	0x000000ff
        /*049c*/ 	.word	0x000001c8
        /*04a0*/ 	.short	0x0100
        /*04a2*/ 	.byte	0x04
	.zero		1


	//   ....[58]....
        /*04a4*/ 	.word	0x00001060
        /*04a8*/ 	.word	0x000000ff
        /*04ac*/ 	.word	0x000001d0
        /*04b0*/ 	.short	0x0100
        /*04b2*/ 	.byte	0x06
	.zero		1


	//   ....[59]....
        /*04b4*/ 	.word	0x00001c90
        /*04b8*/ 	.word	0x00000000
        /*04bc*/ 	.word	0x000001c0
        /*04c0*/ 	.short	0x010a
        /*04c2*/ 	.byte	0xff
	.zero		1


	//   ....[60]....
        /*04c4*/ 	.word	0x00001cc0
        /*04c8*/ 	.word	0x00000000
        /*04cc*/ 	.word	0x000001b0
        /*04d0*/ 	.short	0x0101
        /*04d2*/ 	.byte	0xff
	.zero		1


	//   ....[61]....
        /*04d4*/ 	.word	0x00001d60
        /*04d8*/ 	.word	0x000000ff
        /*04dc*/ 	.word	0x00000088
        /*04e0*/ 	.short	0x010a
        /*04e2*/ 	.byte	0x04
	.zero		1


	//   ....[62]....
        /*04e4*/ 	.word	0x00001e30
        /*04e8*/ 	.word	0x000000ff
        /*04ec*/ 	.word	0x00000088
        /*04f0*/ 	.short	0x010a
        /*04f2*/ 	.byte	0x21
	.zero		1


	//   ....[63]....
        /*04f4*/ 	.word	0x00001fe0
        /*04f8*/ 	.word	0x000000ff
        /*04fc*/ 	.word	0x00000088
        /*0500*/ 	.short	0x010a
        /*0502*/ 	.byte	0x05
	.zero		1


	//   ....[64]....
        /*0504*/ 	.word	0x00002100
        /*0508*/ 	.word	0x000000ff
        /*050c*/ 	.word	0x00000148
        /*0510*/ 	.short	0x0101
        /*0512*/ 	.byte	0x0d
	.zero		1


	//   ....[65]....
        /*0514*/ 	.word	0x00002120
        /*0518*/ 	.word	0x000000ff
        /*051c*/ 	.word	0x00000088
        /*0520*/ 	.short	0x010a
        /*0522*/ 	.byte	0x04
	.zero		1


	//   ....[66]....
        /*0524*/ 	.word	0x000021a0
        /*0528*/ 	.word	0x000000ff
        /*052c*/ 	.word	0x00000088
        /*0530*/ 	.short	0x010a
        /*0532*/ 	.byte	0x11
	.zero		1


	//   ....[67]....
        /*0534*/ 	.word	0x00002340
        /*0538*/ 	.word	0x000000ff
        /*053c*/ 	.word	0x00000088
        /*0540*/ 	.short	0x010a
        /*0542*/ 	.byte	0x05
	.zero		1


	//   ....[68]....
        /*0544*/ 	.word	0x00002480
        /*0548*/ 	.word	0x00000003
        /*054c*/ 	.word	0x00000150
        /*0550*/ 	.short	0x010a
        /*0552*/ 	.byte	0xff
	.zero		1


	//   ....[69]....
        /*0554*/ 	.word	0x000025d0
        /*0558*/ 	.word	0x00000000
        /*055c*/ 	.word	0x00000000
        /*0560*/ 	.short	0x0101
        /*0562*/ 	.byte	0xff
	.zero		1


	//   ....[70]....
        /*0564*/ 	.word	0x00002b90
        /*0568*/ 	.word	0x000000ff
        /*056c*/ 	.word	0x00000000
        /*0570*/ 	.short	0x010a
        /*0572*/ 	.byte	0x04
	.zero		1


	//   ....[71]....
        /*0574*/ 	.word	0x00002c20
        /*0578*/ 	.word	0x000000ff
        /*057c*/ 	.word	0x00000000
        /*0580*/ 	.short	0x010a
        /*0582*/ 	.byte	0x05
	.zero		1


	//   ....[72]....
        /*0584*/ 	.word	0x00002cb0
        /*0588*/ 	.word	0x000000ff
        /*058c*/ 	.word	0x00000000
        /*0590*/ 	.short	0x010a
        /*0592*/ 	.byte	0x05
	.zero		1


	//   ....[73]....
        /*0594*/ 	.word	0x00002d40
        /*0598*/ 	.word	0x000000ff
        /*059c*/ 	.word	0x00000000
        /*05a0*/ 	.short	0x010a
        /*05a2*/ 	.byte	0x05
	.zero		1


	//   ....[74]....
        /*05a4*/ 	.word	0x00002dd0
        /*05a8*/ 	.word	0x000000ff
        /*05ac*/ 	.word	0x00000000
        /*05b0*/ 	.short	0x010a
        /*05b2*/ 	.byte	0x05
	.zero		1


	//   ....[75]....
        /*05b4*/ 	.word	0x00002e60
        /*05b8*/ 	.word	0x000000ff
        /*05bc*/ 	.word	0x00000000
        /*05c0*/ 	.short	0x010a
        /*05c2*/ 	.byte	0x05
	.zero		1


	//   ....[76]....
        /*05c4*/ 	.word	0x00002ef0
        /*05c8*/ 	.word	0x000000ff
        /*05cc*/ 	.word	0x00000000
        /*05d0*/ 	.short	0x010a
        /*05d2*/ 	.byte	0x05
	.zero		1


	//   ....[77]....
        /*05d4*/ 	.word	0x00002f80
        /*05d8*/ 	.word	0x000000ff
        /*05dc*/ 	.word	0x00000000
        /*05e0*/ 	.short	0x010a
        /*05e2*/ 	.byte	0x05
	.zero		1


	//   ....[78]....
        /*05e4*/ 	.word	0x00003010
        /*05e8*/ 	.word	0x000000ff
        /*05ec*/ 	.word	0x00000000
        /*05f0*/ 	.short	0x010a
        /*05f2*/ 	.byte	0x05
	.zero		1


	//   ....[79]....
        /*05f4*/ 	.word	0x000030a0
        /*05f8*/ 	.word	0x000000ff
        /*05fc*/ 	.word	0x00000000
        /*0600*/ 	.short	0x010a
        /*0602*/ 	.byte	0x05
	.zero		1


	//   ....[80]....
        /*0604*/ 	.word	0x00003130
        /*0608*/ 	.word	0x000000ff
        /*060c*/ 	.word	0x00000000
        /*0610*/ 	.short	0x010a
        /*0612*/ 	.byte	0x05
	.zero		1


	//   ....[81]....
        /*0614*/ 	.word	0x000031c0
        /*0618*/ 	.word	0x000000ff
        /*061c*/ 	.word	0x00000000
        /*0620*/ 	.short	0x010a
        /*0622*/ 	.byte	0x05
	.zero		1


	//   ....[82]....
        /*0624*/ 	.word	0x00003250
        /*0628*/ 	.word	0x000000ff
        /*062c*/ 	.word	0x00000000
        /*0630*/ 	.short	0x010a
        /*0632*/ 	.byte	0x05
	.zero		1


	//   ....[83]....
        /*0634*/ 	.word	0x000032e0
        /*0638*/ 	.word	0x000000ff
        /*063c*/ 	.word	0x00000000
        /*0640*/ 	.short	0x010a
        /*0642*/ 	.byte	0x05
	.zero		1


	//   ....[84]....
        /*0644*/ 	.word	0x00003370
        /*0648*/ 	.word	0x000000ff
        /*064c*/ 	.word	0x00000000
        /*0650*/ 	.short	0x010a
        /*0652*/ 	.byte	0x05
	.zero		1


	//   ....[85]....
        /*0654*/ 	.word	0x00003400
        /*0658*/ 	.word	0x000000ff
        /*065c*/ 	.word	0x00000000
        /*0660*/ 	.short	0x010a
        /*0662*/ 	.byte	0x05
	.zero		1


	//   ....[86]....
        /*0664*/ 	.word	0x000034a0
        /*0668*/ 	.word	0x00000000
        /*066c*/ 	.word	0x00000000
        /*0670*/ 	.short	0x010a
        /*0672*/ 	.byte	0xff
	.zero		1


	//   ....[87]....
        /*0674*/ 	.word	0x000035e0
        /*0678*/ 	.word	0x00000000
        /*067c*/ 	.word	0x000001b0
        /*0680*/ 	.short	0x010a
        /*0682*/ 	.byte	0xff
	.zero		1


	//   ....[88]....
        /*0684*/ 	.word	0x00003650
        /*0688*/ 	.word	0x00000000
        /*068c*/ 	.word	0x00000000
        /*0690*/ 	.short	0x0101
        /*0692*/ 	.byte	0xff
	.zero		1


	//   ....[89]....
        /*0694*/ 	.word	0x00003670
        /*0698*/ 	.word	0x000000ff
        /*069c*/ 	.word	0x00000160
        /*06a0*/ 	.short	0x010a
        /*06a2*/ 	.byte	0x04
	.zero		1


	//   ....[90]....
        /*06a4*/ 	.word	0x00003790
        /*06a8*/ 	.word	0x00000000
        /*06ac*/ 	.word	0x00000150
        /*06b0*/ 	.short	0x010a
        /*06b2*/ 	.byte	0xff
	.zero		1


	//   ....[91]....
        /*06b4*/ 	.word	0x00003890
        /*06b8*/ 	.word	0x00000000
        /*06bc*/ 	.word	0x00000000
        /*06c0*/ 	.short	0x0101
        /*06c2*/ 	.byte	0xff
	.zero		1


	//   ....[92]....
        /*06c4*/ 	.word	0x00003920
        /*06c8*/ 	.word	0x000000ff
        /*06cc*/ 	.word	0x00000160
        /*06d0*/ 	.short	0x0106
        /*06d2*/ 	.byte	0x04
	.zero		1


	//   ....[93]....
        /*06d4*/ 	.word	0x00003940
        /*06d8*/ 	.word	0x000000ff
        /*06dc*/ 	.word	0x00000160
        /*06e0*/ 	.short	0x010a
        /*06e2*/ 	.byte	0x04
	.zero		1


	//   ....[94]....
        /*06e4*/ 	.word	0x000039d0
        /*06e8*/ 	.word	0x000000ff
        /*06ec*/ 	.word	0x00000160
        /*06f0*/ 	.short	0x0106
        /*06f2*/ 	.byte	0x07
	.zero		1


	//   ....[95]....
        /*06f4*/ 	.word	0x00003a10
        /*06f8*/ 	.word	0x00000000
        /*06fc*/ 	.word	0x00000160
        /*0700*/ 	.short	0x010a
        /*0702*/ 	.byte	0xff
	.zero		1


	//   ....[96]....
        /*0704*/ 	.word	0x00003c60
        /*0708*/ 	.word	0x000000ff
        /*070c*/ 	.word	0x00000008
        /*0710*/ 	.short	0x010a
        /*0712*/ 	.byte	0x05
	.zero		1


	//   ....[97]....
        /*0714*/ 	.word	0x00003c80
        /*0718*/ 	.word	0x000000ff
        /*071c*/ 	.word	0x00000008
        /*0720*/ 	.short	0x010a
        /*0722*/ 	.byte	0x05
	.zero		1


	//   ....[98]....
        /*0724*/ 	.word	0x00003e10
        /*0728*/ 	.word	0x000000ff
        /*072c*/ 	.word	0x00000008
        /*0730*/ 	.short	0x010a
        /*0732*/ 	.byte	0x05
	.zero		1


	//   ....[99]....
        /*0734*/ 	.word	0x00003e30
        /*0738*/ 	.word	0x000000ff
        /*073c*/ 	.word	0x00000008
        /*0740*/ 	.short	0x010a
        /*0742*/ 	.byte	0x05
	.zero		1


	//   ....[100]....
        /*0744*/ 	.word	0x00003ef0
        /*0748*/ 	.word	0x000000ff
        /*074c*/ 	.word	0x00000000
        /*0750*/ 	.short	0x0101
        /*0752*/ 	.byte	0x04
	.zero		1


	//   ....[101]....
        /*0754*/ 	.word	0x00004230
        /*0758*/ 	.word	0x00000000
        /*075c*/ 	.word	0x00000150
        /*0760*/ 	.short	0x010a
        /*0762*/ 	.byte	0xff
	.zero		1


	//   ....[102]....
        /*0764*/ 	.word	0x000042f0
        /*0768*/ 	.word	0x00000000
        /*076c*/ 	.word	0x00000000
        /*0770*/ 	.short	0x0101
        /*0772*/ 	.byte	0xff
	.zero		1


	//   ....[103]....
        /*0774*/ 	.word	0x000043b0
        /*0778*/ 	.word	0x000000ff
        /*077c*/ 	.word	0x00000000
        /*0780*/ 	.short	0x010a
        /*0782*/ 	.byte	0x04
	.zero		1


	//   ....[104]....
        /*0784*/ 	.word	0x000043c0
        /*0788*/ 	.word	0x000000ff
        /*078c*/ 	.word	0x00000190
        /*0790*/ 	.short	0x010a
        /*0792*/ 	.byte	0x1f
	.zero		1


	//   ....[105]....
        /*0794*/ 	.word	0x00004470
        /*0798*/ 	.word	0x000000ff
        /*079c*/ 	.word	0x00000000
        /*07a0*/ 	.short	0x010a
        /*07a2*/ 	.byte	0x05
	.zero		1


	//   ....[106]....
        /*07a4*/ 	.word	0x000045a0
        /*07a8*/ 	.word	0x000000ff
        /*07ac*/ 	.word	0x00000000
        /*07b0*/ 	.short	0x010a
        /*07b2*/ 	.byte	0x04
	.zero		1


	//   ....[107]....
        /*07b4*/ 	.word	0x000048a0
        /*07b8*/ 	.word	0x000000ff
        /*07bc*/ 	.word	0x00000000
        /*07c0*/ 	.short	0x010a
        /*07c2*/ 	.byte	0x04
	.zero		1


	//   ....[108]....
        /*07c4*/ 	.word	0x00004930
        /*07c8*/ 	.word	0x000000ff
        /*07cc*/ 	.word	0x00000000
        /*07d0*/ 	.short	0x010a
        /*07d2*/ 	.byte	0x05
	.zero		1


	//   ....[109]....
        /*07d4*/ 	.word	0x000049c0
        /*07d8*/ 	.word	0x000000ff
        /*07dc*/ 	.word	0x00000000
        /*07e0*/ 	.short	0x010a
        /*07e2*/ 	.byte	0x05
	.zero		1


	//   ....[110]....
        /*07e4*/ 	.word	0x00004a60
        /*07e8*/ 	.word	0x00000000
        /*07ec*/ 	.word	0x00000000
        /*07f0*/ 	.short	0x010a
        /*07f2*/ 	.byte	0xff
	.zero		1


	//   ....[111]....
        /*07f4*/ 	.word	0x00004aa0
        /*07f8*/ 	.word	0x00000000
        /*07fc*/ 	.word	0x00000000
        /*0800*/ 	.short	0x010a
        /*0802*/ 	.byte	0xff
	.zero		1


	//   ....[112]....
        /*0804*/ 	.word	0x00004b10
        /*0808*/ 	.word	0x000000ff
        /*080c*/ 	.word	0x00000000
        /*0810*/ 	.short	0x0101
        /*0812*/ 	.byte	0x04
	.zero		1


	//   ....[113]....
        /*0814*/ 	.word	0x00004b50
        /*0818*/ 	.word	0x000000ff
        /*081c*/ 	.word	0x000001d0
        /*0820*/ 	.short	0x010a
        /*0822*/ 	.byte	0x1a
	.zero		1


	//   ....[114]....
        /*0824*/ 	.word	0x00004ba0
        /*0828*/ 	.word	0x000000ff
        /*082c*/ 	.word	0x00000000
        /*0830*/ 	.short	0x0101
        /*0832*/ 	.byte	0x04
	.zero		1


	//   ....[115]....
        /*0834*/ 	.word	0x00005010
        /*0838*/ 	.word	0x0000000c
        /*083c*/ 	.word	0x00000150
        /*0840*/ 	.short	0x010a
        /*0842*/ 	.byte	0xff
	.zero		1


	//   ....[116]....
        /*0844*/ 	.word	0x00005180
        /*0848*/ 	.word	0x00000000
        /*084c*/ 	.word	0x00000000
        /*0850*/ 	.short	0x0101
        /*0852*/ 	.byte	0xff
	.zero		1


	//   ....[117]....
        /*0854*/ 	.word	0x00005600
        /*0858*/ 	.word	0x000000ff
        /*085c*/ 	.word	0x00000148
        /*0860*/ 	.short	0x010a
        /*0862*/ 	.byte	0x1d
	.zero		1


	//   ....[118]....
        /*0864*/ 	.word	0x000057c0
        /*0868*/ 	.word	0x000000ff
        /*086c*/ 	.word	0x00000128
        /*0870*/ 	.short	0x010a
        /*0872*/ 	.byte	0x04
	.zero		1


	//   ....[119]....
        /*0874*/ 	.word	0x00005a10
        /*0878*/ 	.word	0x000000ff
        /*087c*/ 	.word	0x00000110
        /*0880*/ 	.short	0x010b
        /*0882*/ 	.byte	0x04
	.zero		1


	//   ....[120]....
        /*0884*/ 	.word	0x00005a20
        /*0888*/ 	.word	0x000000ff
        /*088c*/ 	.word	0x00000000
        /*0890*/ 	.short	0x0101
        /*0892*/ 	.byte	0x10
	.zero		1


	//   ....[121]....
        /*0894*/ 	.word	0x00005a30
        /*0898*/ 	.word	0x000000ff
        /*089c*/ 	.word	0x00000128
        /*08a0*/ 	.short	0x010a
        /*08a2*/ 	.byte	0x05
	.zero		1


	//   ....[122]....
        /*08a4*/ 	.word	0x00005c90
        /*08a8*/ 	.word	0x000000ff
        /*08ac*/ 	.word	0x00000110
        /*08b0*/ 	.short	0x010b
        /*08b2*/ 	.byte	0x05
	.zero		1


	//   ....[123]....
        /*08b4*/ 	.word	0x00005ca0
        /*08b8*/ 	.word	0x000000ff
        /*08bc*/ 	.word	0x00000000
        /*08c0*/ 	.short	0x0101
        /*08c2*/ 	.byte	0x04
	.zero		1


	//   ....[124]....
        /*08c4*/ 	.word	0x00005d60
        /*08c8*/ 	.word	0x000000ff
        /*08cc*/ 	.word	0x00000000
        /*08d0*/ 	.short	0x010a
        /*08d2*/ 	.byte	0x04
	.zero		1


	//   ....[125]....
        /*08d4*/ 	.word	0x00005df0
        /*08d8*/ 	.word	0x000000ff
        /*08dc*/ 	.word	0x00000000
        /*08e0*/ 	.short	0x010a
        /*08e2*/ 	.byte	0x05
	.zero		1


	//   ....[126]....
        /*08e4*/ 	.word	0x00005e90
        /*08e8*/ 	.word	0x00000000
        /*08ec*/ 	.word	0x00000000
        /*08f0*/ 	.short	0x010a
        /*08f2*/ 	.byte	0xff
	.zero		1


	//   ....[127]....
        /*08f4*/ 	.word	0x000061e0
        /*08f8*/ 	.word	0x00000003
        /*08fc*/ 	.word	0x00000150
        /*0900*/ 	.short	0x010a
        /*0902*/ 	.byte	0xff
	.zero		1


	//   ....[128]....
        /*0904*/ 	.word	0x00006360
        /*0908*/ 	.word	0x00000000
        /*090c*/ 	.word	0x00000000
        /*0910*/ 	.short	0x0101
        /*0912*/ 	.byte	0xff
	.zero		1


	//   ....[129]....
        /*0914*/ 	.word	0x00006ef0
        /*0918*/ 	.word	0x00000000
        /*091c*/ 	.word	0x00000110
        /*0920*/ 	.short	0x010a
        /*0922*/ 	.byte	0xff
	.zero		1


	//   ....[130]....
        /*0924*/ 	.word	0x00006f20
        /*0928*/ 	.word	0x00000035
        /*092c*/ 	.word	0x00000170
        /*0930*/ 	.short	0x010a
        /*0932*/ 	.byte	0xff
	.zero		1


	//   ....[131]....
        /*0934*/ 	.word	0x00007030
        /*0938*/ 	.word	0x00000000
        /*093c*/ 	.word	0x00000110
        /*0940*/ 	.short	0x010a
        /*0942*/ 	.byte	0xff
	.zero		1


	//   ....[132]....
        /*0944*/ 	.word	0x00007140
        /*0948*/ 	.word	0x00000035
        /*094c*/ 	.word	0x00000170
        /*0950*/ 	.short	0x010a
        /*0952*/ 	.byte	0xff
	.zero		1


	//   ....[133]....
        /*0954*/ 	.word	0x00007960
        /*0958*/ 	.word	0x00000000
        /*095c*/ 	.word	0x00000000
        /*0960*/ 	.short	0x0101
        /*0962*/ 	.byte	0xff
	.zero		1


	//   ....[134]....
        /*0964*/ 	.word	0x00007970
        /*0968*/ 	.word	0x00000003
        /*096c*/ 	.word	0x00000110
        /*0970*/ 	.short	0x010a
        /*0972*/ 	.byte	0xff
	.zero		1


	//   ....[135]....
        /*0974*/ 	.word	0x00007a30
        /*0978*/ 	.word	0x00000003
        /*097c*/ 	.word	0x00000110
        /*0980*/ 	.short	0x010a
        /*0982*/ 	.byte	0xff
	.zero		1


	//   ....[136]....
        /*0984*/ 	.word	0x00007d90
        /*0988*/ 	.word	0x00000035
        /*098c*/ 	.word	0x00000000
        /*0990*/ 	.short	0x0101
        /*0992*/ 	.byte	0xff
	.zero		1


	//   ....[137]....
        /*0994*/ 	.word	0x00008360
        /*0998*/ 	.word	0x00000000
        /*099c*/ 	.word	0x00000000
        /*09a0*/ 	.short	0x0101
        /*09a2*/ 	.byte	0xff
	.zero		1


	//   ....[138]....
        /*09a4*/ 	.word	0x00008620
        /*09a8*/ 	.word	0x000000ff
        /*09ac*/ 	.word	0x00000000
        /*09b0*/ 	.short	0x0101
        /*09b2*/ 	.byte	0x04
	.zero		1


	//   ....[139]....
        /*09b4*/ 	.word	0x00008640
        /*09b8*/ 	.word	0x00000000
        /*09bc*/ 	.word	0x000001c0
        /*09c0*/ 	.short	0x010a
        /*09c2*/ 	.byte	0xff
	.zero		1


	//   ....[140]....
        /*09c4*/ 	.word	0x000086a0
        /*09c8*/ 	.word	0x00000000
        /*09cc*/ 	.word	0x00000088
        /*09d0*/ 	.short	0x010a
        /*09d2*/ 	.byte	0xff
	.zero		1


	//   ....[141]....
        /*09d4*/ 	.word	0x00008700
        /*09d8*/ 	.word	0x00000000
        /*09dc*/ 	.word	0x00000088
        /*09e0*/ 	.short	0x010a
        /*09e2*/ 	.byte	0xff
	.zero		1


	//   ....[142]....
        /*09e4*/ 	.word	0x00008750
        /*09e8*/ 	.word	0x00000003
        /*09ec*/ 	.word	0x00000150
        /*09f0*/ 	.short	0x010a
        /*09f2*/ 	.byte	0xff
	.zero		1


	//   ....[143]....
        /*09f4*/ 	.word	0x000087b0
        /*09f8*/ 	.word	0x00000000
        /*09fc*/ 	.word	0x00000000
        /*0a00*/ 	.short	0x010a
        /*0a02*/ 	.byte	0xff
	.zero		1


	//   ....[144]....
        /*0a04*/ 	.word	0x00008810
        /*0a08*/ 	.word	0x00000000
        /*0a0c*/ 	.word	0x00000000
        /*0a10*/ 	.short	0x010a
        /*0a12*/ 	.byte	0xff
	.zero		1


	//   ....[145]....
        /*0a14*/ 	.word	0x00008870
        /*0a18*/ 	.word	0x00000000
        /*0a1c*/ 	.word	0x00000000
        /*0a20*/ 	.short	0x010a
        /*0a22*/ 	.byte	0xff
	.zero		1


	//   ....[146]....
        /*0a24*/ 	.word	0x000088d0
        /*0a28*/ 	.word	0x00000000
        /*0a2c*/ 	.word	0x00000000
        /*0a30*/ 	.short	0x010a
        /*0a32*/ 	.byte	0xff
	.zero		1


	//   ....[147]....
        /*0a34*/ 	.word	0x00008930
        /*0a38*/ 	.word	0x00000000
        /*0a3c*/ 	.word	0x00000000
        /*0a40*/ 	.short	0x010a
        /*0a42*/ 	.byte	0xff
	.zero		1


	//   ....[148]....
        /*0a44*/ 	.word	0x00008990
        /*0a48*/ 	.word	0x00000000
        /*0a4c*/ 	.word	0x00000000
        /*0a50*/ 	.short	0x010a
        /*0a52*/ 	.byte	0xff
	.zero		1


	//   ....[149]....
        /*0a54*/ 	.word	0x000089f0
        /*0a58*/ 	.word	0x00000000
        /*0a5c*/ 	.word	0x00000000
        /*0a60*/ 	.short	0x010a
        /*0a62*/ 	.byte	0xff
	.zero		1


	//   ....[150]....
        /*0a64*/ 	.word	0x00008a50
        /*0a68*/ 	.word	0x00000000
        /*0a6c*/ 	.word	0x00000000
        /*0a70*/ 	.short	0x010a
        /*0a72*/ 	.byte	0xff
	.zero		1


	//   ....[151]....
        /*0a74*/ 	.word	0x00008ab0
        /*0a78*/ 	.word	0x00000000
        /*0a7c*/ 	.word	0x00000000
        /*0a80*/ 	.short	0x010a
        /*0a82*/ 	.byte	0xff
	.zero		1


	//   ....[152]....
        /*0a84*/ 	.word	0x00008b10
        /*0a88*/ 	.word	0x00000000
        /*0a8c*/ 	.word	0x00000000
        /*0a90*/ 	.short	0x010a
        /*0a92*/ 	.byte	0xff
	.zero		1


	//   ....[153]....
        /*0a94*/ 	.word	0x00008b70
        /*0a98*/ 	.word	0x00000000
        /*0a9c*/ 	.word	0x00000000
        /*0aa0*/ 	.short	0x010a
        /*0aa2*/ 	.byte	0xff
	.zero		1


	//   ....[154]....
        /*0aa4*/ 	.word	0x00008bd0
        /*0aa8*/ 	.word	0x00000000
        /*0aac*/ 	.word	0x00000000
        /*0ab0*/ 	.short	0x010a
        /*0ab2*/ 	.byte	0xff
	.zero		1


	//   ....[155]....
        /*0ab4*/ 	.word	0x00008c30
        /*0ab8*/ 	.word	0x00000000
        /*0abc*/ 	.word	0x00000000
        /*0ac0*/ 	.short	0x010a
        /*0ac2*/ 	.byte	0xff
	.zero		1


	//   ....[156]....
        /*0ac4*/ 	.word	0x00008c90
        /*0ac8*/ 	.word	0x00000000
        /*0acc*/ 	.word	0x00000000
        /*0ad0*/ 	.short	0x010a
        /*0ad2*/ 	.byte	0xff
	.zero		1


	//   ....[157]....
        /*0ad4*/ 	.word	0x00008cf0
        /*0ad8*/ 	.word	0x00000000
        /*0adc*/ 	.word	0x00000000
        /*0ae0*/ 	.short	0x010a
        /*0ae2*/ 	.byte	0xff
	.zero		1


	//   ....[158]....
        /*0ae4*/ 	.word	0x00008d50
        /*0ae8*/ 	.word	0x00000000
        /*0aec*/ 	.word	0x00000000
        /*0af0*/ 	.short	0x010a
        /*0af2*/ 	.byte	0xff
	.zero		1


	//   ....[159]....
        /*0af4*/ 	.word	0x00008da0
        /*0af8*/ 	.word	0x00000000
        /*0afc*/ 	.word	0x000001b0
        /*0b00*/ 	.short	0x010a
        /*0b02*/ 	.byte	0xff
	.zero		1


	//   ....[160]....
        /*0b04*/ 	.word	0x00008e00
        /*0b08*/ 	.word	0x00000000
        /*0b0c*/ 	.word	0x00000160
        /*0b10*/ 	.short	0x010a
        /*0b12*/ 	.byte	0xff
	.zero		1


	//   ....[161]....
        /*0b14*/ 	.word	0x00008e50
        /*0b18*/ 	.word	0x00000000
        /*0b1c*/ 	.word	0x00000150
        /*0b20*/ 	.short	0x010a
        /*0b22*/ 	.byte	0xff
	.zero		1


	//   ....[162]....
        /*0b24*/ 	.word	0x00008eb0
        /*0b28*/ 	.word	0x00000000
        /*0b2c*/ 	.word	0x00000160
        /*0b30*/ 	.short	0x010a
        /*0b32*/ 	.byte	0xff
	.zero		1


	//   ....[163]....
        /*0b34*/ 	.word	0x00008f10
        /*0b38*/ 	.word	0x00000005
        /*0b3c*/ 	.word	0x00000008
        /*0b40*/ 	.short	0x010a
        /*0b42*/ 	.byte	0xff
	.zero		1


	//   ....[164]....
        /*0b44*/ 	.word	0x00008ff0
        /*0b48*/ 	.word	0x00000003
        /*0b4c*/ 	.word	0x00000008
        /*0b50*/ 	.short	0x010a
        /*0b52*/ 	.byte	0xff
	.zero		1


	//   ....[165]....
        /*0b54*/ 	.word	0x00009040
        /*0b58*/ 	.word	0x00000000
        /*0b5c*/ 	.word	0x00000150
        /*0b60*/ 	.short	0x010a
        /*0b62*/ 	.byte	0xff
	.zero		1


	//   ....[166]....
        /*0b64*/ 	.word	0x000090a0
        /*0b68*/ 	.word	0x00000000
        /*0b6c*/ 	.word	0x00000190
        /*0b70*/ 	.short	0x010a
        /*0b72*/ 	.byte	0xff
	.zero		1


	//   ....[167]....
        /*0b74*/ 	.word	0x00009100
        /*0b78*/ 	.word	0x00000000
        /*0b7c*/ 	.word	0x00000000
        /*0b80*/ 	.short	0x010a
        /*0b82*/ 	.byte	0xff
	.zero		1


	//   ....[168]....
        /*0b84*/ 	.word	0x00009160
        /*0b88*/ 	.word	0x00000000
        /*0b8c*/ 	.word	0x00000000
        /*0b90*/ 	.short	0x010a
        /*0b92*/ 	.byte	0xff
	.zero		1


	//   ....[169]....
        /*0b94*/ 	.word	0x000091c0
        /*0b98*/ 	.word	0x00000000
        /*0b9c*/ 	.word	0x00000000
        /*0ba0*/ 	.short	0x010a
        /*0ba2*/ 	.byte	0xff
	.zero		1


	//   ....[170]....
        /*0ba4*/ 	.word	0x00009220
        /*0ba8*/ 	.word	0x00000000
        /*0bac*/ 	.word	0x00000000
        /*0bb0*/ 	.short	0x010a
        /*0bb2*/ 	.byte	0xff
	.zero		1


	//   ....[171]....
        /*0bb4*/ 	.word	0x00009280
        /*0bb8*/ 	.word	0x00000000
        /*0bbc*/ 	.word	0x000001d0
        /*0bc0*/ 	.short	0x010a
        /*0bc2*/ 	.byte	0xff
	.zero		1


	//   ....[172]....
        /*0bc4*/ 	.word	0x000092d0
        /*0bc8*/ 	.word	0x0000000c
        /*0bcc*/ 	.word	0x00000150
        /*0bd0*/ 	.short	0x010a
        /*0bd2*/ 	.byte	0xff
	.zero		1


	//   ....[173]....
        /*0bd4*/ 	.word	0x00009330
        /*0bd8*/ 	.word	0x00000000
        /*0bdc*/ 	.word	0x00000148
        /*0be0*/ 	.short	0x010a
        /*0be2*/ 	.byte	0xff
	.zero		1


	//   ....[174]....
        /*0be4*/ 	.word	0x00009390
        /*0be8*/ 	.word	0x00000000
        /*0bec*/ 	.word	0x00000128
        /*0bf0*/ 	.short	0x010a
        /*0bf2*/ 	.byte	0xff
	.zero		1


	//   ....[175]....
        /*0bf4*/ 	.word	0x000093f0
        /*0bf8*/ 	.word	0x00000000
        /*0bfc*/ 	.word	0x00000128
        /*0c00*/ 	.short	0x010a
        /*0c02*/ 	.byte	0xff
	.zero		1


	//   ....[176]....
        /*0c04*/ 	.word	0x00009450
        /*0c08*/ 	.word	0x00000000
        /*0c0c*/ 	.word	0x00000000
        /*0c10*/ 	.short	0x010a
        /*0c12*/ 	.byte	0xff
	.zero		1


	//   ....[177]....
        /*0c14*/ 	.word	0x000094b0
        /*0c18*/ 	.word	0x00000000
        /*0c1c*/ 	.word	0x00000000
        /*0c20*/ 	.short	0x010a
        /*0c22*/ 	.byte	0xff
	.zero		1


	//   ....[178]....
        /*0c24*/ 	.word	0x00009500
        /*0c28*/ 	.word	0x00000003
        /*0c2c*/ 	.word	0x00000150
        /*0c30*/ 	.short	0x010a
        /*0c32*/ 	.byte	0xff
	.zero		1


	//   ....[179]....
        /*0c34*/ 	.word	0x00009550
        /*0c38*/ 	.word	0x00000000
        /*0c3c*/ 	.word	0x00000110
        /*0c40*/ 	.short	0x010a
        /*0c42*/ 	.byte	0xff
	.zero		1


	//   ....[180]....
        /*0c44*/ 	.word	0x000095a0
        /*0c48*/ 	.word	0x00000035
        /*0c4c*/ 	.word	0x00000170
        /*0c50*/ 	.short	0x010a
        /*0c52*/ 	.byte	0xff
	.zero		1


	//   ....[181]....
        /*0c54*/ 	.word	0x000095f0
        /*0c58*/ 	.word	0x00000003
        /*0c5c*/ 	.word	0x00000110
        /*0c60*/ 	.short	0x010a
        /*0c62*/ 	.byte	0xff
	.zero		1


	//----- nvinfo : EIATTR_NUM_MBARRIERS
	.align		4
.L_47:
        /*0c64*/ 	.byte	0x03, 0x38
        /*0c66*/ 	.short	0x003b


	//----- nvinfo : EIATTR_EXIT_INSTR_OFFSETS
	.align		4
        /*0c68*/ 	.byte	0x04, 0x1c
        /*0c6a*/ 	.short	(.L_49 - .L_48)


	//   ....[0]....
.L_48:
        /*0c6c*/ 	.word	0x000034d0


	//   ....[1]....
        /*0c70*/ 	.word	0x000039e0


	//   ....[2]....
        /*0c74*/ 	.word	0x00003a40


	//   ....[3]....
        /*0c78*/ 	.word	0x00004dd0


	//   ....[4]....
        /*0c7c*/ 	.word	0x00005ec0


	//   ....[5]....
        /*0c80*/ 	.word	0x00005f00


	//   ....[6]....
        /*0c84*/ 	.word	0x00008500


	//   ....[7]....
        /*0c88*/ 	.word	0x00008580


	//   ....[8]....
        /*0c8c*/ 	.word	0x000085b0


	//   ....[9]....
        /*0c90*/ 	.word	0x00008630


	//----- nvinfo : EIATTR_MAX_THREADS
	.align		4
.L_49:
        /*0c94*/ 	.byte	0x04, 0x05
        /*0c96*/ 	.short	(.L_51 - .L_50)
.L_50:
        /*0c98*/ 	.word	0x00000100
        /*0c9c*/ 	.word	0x00000001
        /*0ca0*/ 	.word	0x00000001


	//----- nvinfo : EIATTR_CRS_STACK_SIZE
	.align		4
.L_51:
        /*0ca4*/ 	.byte	0x04, 0x1e
        /*0ca6*/ 	.short	(.L_53 - .L_52)
.L_52:
        /*0ca8*/ 	.word	0x00000000


	//----- nvinfo : EIATTR_CBANK_PARAM_SIZE
	.align		4
.L_53:
        /*0cac*/ 	.byte	0x03, 0x19
        /*0cae*/ 	.short	0x0800


	//----- nvinfo : EIATTR_PARAM_CBANK
	.align		4
        /*0cb0*/ 	.byte	0x04, 0x0a
        /*0cb2*/ 	.short	(.L_55 - .L_54)
	.align		4
.L_54:
        /*0cb4*/ 	.word	index@(.nv.constant0._ZN7cutlass13device_kernelINS_4gemm6kernel13GemmUniversalIN4cute5tupleIJiiiiEEENS1_10collective13CollectiveMmaINS1_35MainloopSm100TmaUmmaWarpSpecializedILi17ELi2ELi4ENS5_IJNS4_1CILi2EEESB_NSA_ILi1EEEEEEEENS5_IJNSA_ILi128EEENSA_ILi64EEESG_EEENS_10bfloat16_tENS5_IJlSC_lEEESI_SJ_NS4_8TiledMMAINS4_8MMA_AtomIJNS4_26SM100_MMA_F16BF16_2x1SM_SSISI_SI_fLi128ELi64ELNS4_4UMMA5MajorE0ELSO_0ELNSN_7ScaleInE0ELSP_0EEEEEENS4_6LayoutINS5_IJSC_SC_SC_EEENS5_IJNSA_ILi0EEESU_SU_EEEEENS5_IJNS4_10UnderscoreESX_SX_EEEEENS4_28SM100_TMA_2SM_LOAD_MULTICASTENS4_14ComposedLayoutINS4_7SwizzleILi3ELi4ELi3EEENS4_18smem_ptr_flag_bitsILi16EEENSS_INS5_IJNSA_ILi8EEESG_EEENS5_IJSG_SC_EEEEEEEvNS4_8identityENS4_18SM100_TMA_2SM_LOADES1A_vS1B_EENS_8epilogue10collective18CollectiveEpilogueINS1E_23Sm100TmaWarpSpecializedILi3ELi2ELi16ELb1ELb0EEEJNS5_IJSG_SG_SG_EEENS5_IJNSS_ISG_SC_EENSS_INS5_IJNSA_ILi16EEESB_EEENS5_IJSC_NSA_ILi32EEEEEEEEEEESI_SJ_SI_SJ_NS1E_6fusion15FusionCallbacksIS1I_NS1R_17LinearCombinationISI_fSI_fLNS_15FloatRoundStyleE2EEES1J_S1Q_JEEENS4_5SM1004TMEM4LOAD26SM100_TMEM_LOAD_32dp32b16xENS4_13SM90_TMA_LOADENS11_INS12_ILi1ELi4ELi3EEES15_NSS_INS5_IJS16_S1L_EEENS5_IJS1L_SC_EEEEEEENS4_39AutoVectorizingCopyWithAssumedAlignmentILi128EEENS4_14SM90_TMA_STOREES26_S28_S28_EEEvvEEEEvNT_6ParamsE)
        /*0cb8*/ 	.short	0x0380
        /*0cba*/ 	.short	0x0800


	//----- nvinfo : EIATTR_SW_WAR
	.align		4
.L_55:
        /*0cbc*/ 	.byte	0x04, 0x36
        /*0cbe*/ 	.short	(.L_57 - .L_56)
.L_56:
        /*0cc0*/ 	.word	0x00000008
.L_57:


//--------------------- .nv.callgraph             --------------------------
	.section	.nv.callgraph,"",@"SHT_CUDA_CALLGRAPH"
	.align	4
	.sectionentsize	8
	.align		4
        /*0000*/ 	.word	0x00000000
	.align		4
        /*0004*/ 	.word	0xffffffff
	.align		4
        /*0008*/ 	.word	index@(_ZN7cutlass13device_kernelINS_4gemm6kernel13GemmUniversalIN4cute5tupleIJiiiiEEENS1_10collective13CollectiveMmaINS1_35MainloopSm100TmaUmmaWarpSpecializedILi17ELi2ELi4ENS5_IJNS4_1CILi2EEESB_NSA_ILi1EEEEEEEENS5_IJNSA_ILi128EEENSA_ILi64EEESG_EEENS_10bfloat16_tENS5_IJlSC_lEEESI_SJ_NS4_8TiledMMAINS4_8MMA_AtomIJNS4_26SM100_MMA_F16BF16_2x1SM_SSISI_SI_fLi128ELi64ELNS4_4UMMA5MajorE0ELSO_0ELNSN_7ScaleInE0ELSP_0EEEEEENS4_6LayoutINS5_IJSC_SC_SC_EEENS5_IJNSA_ILi0EEESU_SU_EEEEENS5_IJNS4_10UnderscoreESX_SX_EEEEENS4_28SM100_TMA_2SM_LOAD_MULTICASTENS4_14ComposedLayoutINS4_7SwizzleILi3ELi4ELi3EEENS4_18smem_ptr_flag_bitsILi16EEENSS_INS5_IJNSA_ILi8EEESG_EEENS5_IJSG_SC_EEEEEEEvNS4_8identityENS4_18SM100_TMA_2SM_LOADES1A_vS1B_EENS_8epilogue10collective18CollectiveEpilogueINS1E_23Sm100TmaWarpSpecializedILi3ELi2ELi16ELb1ELb0EEEJNS5_IJSG_SG_SG_EEENS5_IJNSS_ISG_SC_EENSS_INS5_IJNSA_ILi16EEESB_EEENS5_IJSC_NSA_ILi32EEEEEEEEEEESI_SJ_SI_SJ_NS1E_6fusion15FusionCallbacksIS1I_NS1R_17LinearCombinationISI_fSI_fLNS_15FloatRoundStyleE2EEES1J_S1Q_JEEENS4_5SM1004TMEM4LOAD26SM100_TMEM_LOAD_32dp32b16xENS4_13SM90_TMA_LOADENS11_INS12_ILi1ELi4ELi3EEES15_NSS_INS5_IJS16_S1L_EEENS5_IJS1L_SC_EEEEEEENS4_39AutoVectorizingCopyWithAssumedAlignmentILi128EEENS4_14SM90_TMA_STOREES26_S28_S28_EEEvvEEEEvNT_6ParamsE)
	.align		4
        /*000c*/ 	.word	index@(__assertfail)
	.align		4
        /*0010*/ 	.word	0x00000000
	.align		4
        /*0014*/ 	.word	0xfffffffe
	.align		4
        /*0018*/ 	.word	0x00000000
	.align		4
        /*001c*/ 	.word	0xfffffffd
	.align		4
        /*0020*/ 	.word	0x00000000
	.align		4
        /*0024*/ 	.word	0xfffffffc


//--------------------- .nv.constant4             --------------------------
	.section	.nv.constant4,"a",@progbits
	.align	8
	.align		8
.nv.constant4:
        /*0000*/ 	.dword	__assertfail
	.align		8
        /*0008*/ 	.dword	__unnamed_1
	.align		8
        /*0010*/ 	.dword	__unnamed_2
	.align		8
        /*0018*/ 	.dword	_ZN40_INTERNAL_ea2e859a_4_k_cu_a9e3e76e_315834cuda3std3__45__cpo5beginE
	.align		8
        /*0020*/ 	.dword	_ZN40_INTERNAL_ea2e859a_4_k_cu_a9e3e76e_315834cuda3std3__45__cpo3endE
	.align		8
        /*0028*/ 	.dword	_ZN40_INTERNAL_ea2e859a_4_k_cu_a9e3e76e_315834cuda3std3__45__cpo6cbeginE
	.align		8
        /*0030*/ 	.dword	_ZN40_INTERNAL_ea2e859a_4_k_cu_a9e3e76e_315834cuda3std3__45__cpo4cendE
	.align		8
        /*0038*/ 	.dword	_ZN40_INTERNAL_ea2e859a_4_k_cu_a9e3e76e_315834cuda3std3__442_GLOBAL__N__ea2e859a_4_k_cu_a9e3e76e_315836ignoreE
	.align		8
        /*0040*/ 	.dword	_ZN40_INTERNAL_ea2e859a_4_k_cu_a9e3e76e_315834cuda3std3__419piecewise_constructE
	.align		8
        /*0048*/ 	.dword	_ZN40_INTERNAL_ea2e859a_4_k_cu_a9e3e76e_315834cuda3std3__48in_placeE
	.align		8
        /*0050*/ 	.dword	_ZN40_INTERNAL_ea2e859a_4_k_cu_a9e3e76e_315834cuda3std6ranges3__45__cpo4swapE
	.align		8
        /*0058*/ 	.dword	_ZN40_INTERNAL_ea2e859a_4_k_cu_a9e3e76e_315834cuda3std6ranges3__45__cpo9iter_moveE
	.align		8
        /*0060*/ 	.dword	_ZN40_INTERNAL_ea2e859a_4_k_cu_a9e3e76e_315834cute7productE
	.align		8
        /*0068*/ 	.dword	_ZN40_INTERNAL_ea2e859a_4_k_cu_a9e3e76e_315834cute1_E
	.align		8
        /*0070*/ 	.dword	$str$25
	.align		8
        /*0078*/ 	.dword	$str$26
	.align		8
        /*0080*/ 	.dword	$str$27
	.align		8
        /*0088*/ 	.dword	$str$28


//--------------------- .text._ZN7cutlass13device_kernelINS_4gemm6kernel13GemmUniversalIN4cute5tupleIJiiiiEEENS1_10collective13CollectiveMmaINS1_35MainloopSm100TmaUmmaWarpSpecializedILi17ELi2ELi4ENS5_IJNS4_1CILi2EEESB_NSA_ILi1EEEEEEEENS5_IJNSA_ILi128EEENSA_ILi64EEESG_EEENS_10bfloat16_tENS5_IJlSC_lEEESI_SJ_NS4_8TiledMMAINS4_8MMA_AtomIJNS4_26SM100_MMA_F16BF16_2x1SM_SSISI_SI_fLi128ELi64ELNS4_4UMMA5MajorE0ELSO_0ELNSN_7ScaleInE0ELSP_0EEEEEENS4_6LayoutINS5_IJSC_SC_SC_EEENS5_IJNSA_ILi0EEESU_SU_EEEEENS5_IJNS4_10UnderscoreESX_SX_EEEEENS4_28SM100_TMA_2SM_LOAD_MULTICASTENS4_14ComposedLayoutINS4_7SwizzleILi3ELi4ELi3EEENS4_18smem_ptr_flag_bitsILi16EEENSS_INS5_IJNSA_ILi8EEESG_EEENS5_IJSG_SC_EEEEEEEvNS4_8identityENS4_18SM100_TMA_2SM_LOADES1A_vS1B_EENS_8epilogue10collective18CollectiveEpilogueINS1E_23Sm100TmaWarpSpecializedILi3ELi2ELi16ELb1ELb0EEEJNS5_IJSG_SG_SG_EEENS5_IJNSS_ISG_SC_EENSS_INS5_IJNSA_ILi16EEESB_EEENS5_IJSC_NSA_ILi32EEEEEEEEEEESI_SJ_SI_SJ_NS1E_6fusion15FusionCallbacksIS1I_NS1R_17LinearCombinationISI_fSI_fLNS_15FloatRoundStyleE2EEES1J_S1Q_JEEENS4_5SM1004TMEM4LOAD26SM100_TMEM_LOAD_32dp32b16xENS4_13SM90_TMA_LOADENS11_INS12_ILi1ELi4ELi3EEES15_NSS_INS5_IJS16_S1L_EEENS5_IJS1L_SC_EEEEEEENS4_39AutoVectorizingCopyWithAssumedAlignmentILi128EEENS4_14SM90_TMA_STOREES26_S28_S28_EEEvvEEEEvNT_6ParamsE --------------------------
	.section	.text._ZN7cutlass13device_kernelINS_4gemm6kernel13GemmUniversalIN4cute5tupleIJiiiiEEENS1_10collective13CollectiveMmaINS1_35MainloopSm100TmaUmmaWarpSpecializedILi17ELi2ELi4ENS5_IJNS4_1CILi2EEESB_NSA_ILi1EEEEEEEENS5_IJNSA_ILi128EEENSA_ILi64EEESG_EEENS_10bfloat16_tENS5_IJlSC_lEEESI_SJ_NS4_8TiledMMAINS4_8MMA_AtomIJNS4_26SM100_MMA_F16BF16_2x1SM_SSISI_SI_fLi128ELi64ELNS4_4UMMA5MajorE0ELSO_0ELNSN_7ScaleInE0ELSP_0EEEEEENS4_6LayoutINS5_IJSC_SC_SC_EEENS5_IJNSA_ILi0EEESU_SU_EEEEENS5_IJNS4_10UnderscoreESX_SX_EEEEENS4_28SM100_TMA_2SM_LOAD_MULTICASTENS4_14ComposedLayoutINS4_7SwizzleILi3ELi4ELi3EEENS4_18smem_ptr_flag_bitsILi16EEENSS_INS5_IJNSA_ILi8EEESG_EEENS5_IJSG_SC_EEEEEEEvNS4_8identityENS4_18SM100_TMA_2SM_LOADES1A_vS1B_EENS_8epilogue10collective18CollectiveEpilogueINS1E_23Sm100TmaWarpSpecializedILi3ELi2ELi16ELb1ELb0EEEJNS5_IJSG_SG_SG_EEENS5_IJNSS_ISG_SC_EENSS_INS5_IJNSA_ILi16EEESB_EEENS5_IJSC_NSA_ILi32EEEEEEEEEEESI_SJ_SI_SJ_NS1E_6fusion15FusionCallbacksIS1I_NS1R_17LinearCombinationISI_fSI_fLNS_15FloatRoundStyleE2EEES1J_S1Q_JEEENS4_5SM1004TMEM4LOAD26SM100_TMEM_LOAD_32dp32b16xENS4_13SM90_TMA_LOADENS11_INS12_ILi1ELi4ELi3EEES15_NSS_INS5_IJS16_S1L_EEENS5_IJS1L_SC_EEEEEEENS4_39AutoVectorizingCopyWithAssumedAlignmentILi128EEENS4_14SM90_TMA_STOREES26_S28_S28_EEEvvEEEEvNT_6ParamsE,"ax",@progbits
	.align	128
.text._ZN7cutlass13device_kernelINS_4gemm6kernel13GemmUniversalIN4cute5tupleIJiiiiEEENS1_10collective13CollectiveMmaINS1_35MainloopSm100TmaUmmaWarpSpecializedILi17ELi2ELi4ENS5_IJNS4_1CILi2EEESB_NSA_ILi1EEEEEEEENS5_IJNSA_ILi128EEENSA_ILi64EEESG_EEENS_10bfloat16_tENS5_IJlSC_lEEESI_SJ_NS4_8TiledMMAINS4_8MMA_AtomIJNS4_26SM100_MMA_F16BF16_2x1SM_SSISI_SI_fLi128ELi64ELNS4_4UMMA5MajorE0ELSO_0ELNSN_7ScaleInE0ELSP_0EEEEEENS4_6LayoutINS5_IJSC_SC_SC_EEENS5_IJNSA_ILi0EEESU_SU_EEEEENS5_IJNS4_10UnderscoreESX_SX_EEEEENS4_28SM100_TMA_2SM_LOAD_MULTICASTENS4_14ComposedLayoutINS4_7SwizzleILi3ELi4ELi3EEENS4_18smem_ptr_flag_bitsILi16EEENSS_INS5_IJNSA_ILi8EEESG_EEENS5_IJSG_SC_EEEEEEEvNS4_8identityENS4_18SM100_TMA_2SM_LOADES1A_vS1B_EENS_8epilogue10collective18CollectiveEpilogueINS1E_23Sm100TmaWarpSpecializedILi3ELi2ELi16ELb1ELb0EEEJNS5_IJSG_SG_SG_EEENS5_IJNSS_ISG_SC_EENSS_INS5_IJNSA_ILi16EEESB_EEENS5_IJSC_NSA_ILi32EEEEEEEEEEESI_SJ_SI_SJ_NS1E_6fusion15FusionCallbacksIS1I_NS1R_17LinearCombinationISI_fSI_fLNS_15FloatRoundStyleE2EEES1J_S1Q_JEEENS4_5SM1004TMEM4LOAD26SM100_TMEM_LOAD_32dp32b16xENS4_13SM90_TMA_LOADENS11_INS12_ILi1ELi4ELi3EEES15_NSS_INS5_IJS16_S1L_EEENS5_IJS1L_SC_EEEEEEENS4_39AutoVectorizingCopyWithAssumedAlignmentILi128EEENS4_14SM90_TMA_STOREES26_S28_S28_EEEvvEEEEvNT_6ParamsE:
        .type           _ZN7cutlass13device_kernelINS_4gemm6kernel13GemmUniversalIN4cute5tupleIJiiiiEEENS1_10collective13CollectiveMmaINS1_35MainloopSm100TmaUmmaWarpSpecializedILi17ELi2ELi4ENS5_IJNS4_1CILi2EEESB_NSA_ILi1EEEEEEEENS5_IJNSA_ILi128EEENSA_ILi64EEESG_EEENS_10bfloat16_tENS5_IJlSC_lEEESI_SJ_NS4_8TiledMMAINS4_8MMA_AtomIJNS4_26SM100_MMA_F16BF16_2x1SM_SSISI_SI_fLi128ELi64ELNS4_4UMMA5MajorE0ELSO_0ELNSN_7ScaleInE0ELSP_0EEEEEENS4_6LayoutINS5_IJSC_SC_SC_EEENS5_IJNSA_ILi0EEESU_SU_EEEEENS5_IJNS4_10UnderscoreESX_SX_EEEEENS4_28SM100_TMA_2SM_LOAD_MULTICASTENS4_14ComposedLayoutINS4_7SwizzleILi3ELi4ELi3EEENS4_18smem_ptr_flag_bitsILi16EEENSS_INS5_IJNSA_ILi8EEESG_EEENS5_IJSG_SC_EEEEEEEvNS4_8identityENS4_18SM100_TMA_2SM_LOADES1A_vS1B_EENS_8epilogue10collective18CollectiveEpilogueINS1E_23Sm100TmaWarpSpecializedILi3ELi2ELi16ELb1ELb0EEEJNS5_IJSG_SG_SG_EEENS5_IJNSS_ISG_SC_EENSS_INS5_IJNSA_ILi16EEESB_EEENS5_IJSC_NSA_ILi32EEEEEEEEEEESI_SJ_SI_SJ_NS1E_6fusion15FusionCallbacksIS1I_NS1R_17LinearCombinationISI_fSI_fLNS_15FloatRoundStyleE2EEES1J_S1Q_JEEENS4_5SM1004TMEM4LOAD26SM100_TMEM_LOAD_32dp32b16xENS4_13SM90_TMA_LOADENS11_INS12_ILi1ELi4ELi3EEES15_NSS_INS5_IJS16_S1L_EEENS5_IJS1L_SC_EEEEEEENS4_39AutoVectorizingCopyWithAssumedAlignmentILi128EEENS4_14SM90_TMA_STOREES26_S28_S28_EEEvvEEEEvNT_6ParamsE,@function
        .size           _ZN7cutlass13device_kernelINS_4gemm6kernel13GemmUniversalIN4cute5tupleIJiiiiEEENS1_10collective13CollectiveMmaINS1_35MainloopSm100TmaUmmaWarpSpecializedILi17ELi2ELi4ENS5_IJNS4_1CILi2EEESB_NSA_ILi1EEEEEEEENS5_IJNSA_ILi128EEENSA_ILi64EEESG_EEENS_10bfloat16_tENS5_IJlSC_lEEESI_SJ_NS4_8TiledMMAINS4_8MMA_AtomIJNS4_26SM100_MMA_F16BF16_2x1SM_SSISI_SI_fLi128ELi64ELNS4_4UMMA5MajorE0ELSO_0ELNSN_7ScaleInE0ELSP_0EEEEEENS4_6LayoutINS5_IJSC_SC_SC_EEENS5_IJNSA_ILi0EEESU_SU_EEEEENS5_IJNS4_10UnderscoreESX_SX_EEEEENS4_28SM100_TMA_2SM_LOAD_MULTICASTENS4_14ComposedLayoutINS4_7SwizzleILi3ELi4ELi3EEENS4_18smem_ptr_flag_bitsILi16EEENSS_INS5_IJNSA_ILi8EEESG_EEENS5_IJSG_SC_EEEEEEEvNS4_8identityENS4_18SM100_TMA_2SM_LOADES1A_vS1B_EENS_8epilogue10collective18CollectiveEpilogueINS1E_23Sm100TmaWarpSpecializedILi3ELi2ELi16ELb1ELb0EEEJNS5_IJSG_SG_SG_EEENS5_IJNSS_ISG_SC_EENSS_INS5_IJNSA_ILi16EEESB_EEENS5_IJSC_NSA_ILi32EEEEEEEEEEESI_SJ_SI_SJ_NS1E_6fusion15FusionCallbacksIS1I_NS1R_17LinearCombinationISI_fSI_fLNS_15FloatRoundStyleE2EEES1J_S1Q_JEEENS4_5SM1004TMEM4LOAD26SM100_TMEM_LOAD_32dp32b16xENS4_13SM90_TMA_LOADENS11_INS12_ILi1ELi4ELi3EEES15_NSS_INS5_IJS16_S1L_EEENS5_IJS1L_SC_EEEEEEENS4_39AutoVectorizingCopyWithAssumedAlignmentILi128EEENS4_14SM90_TMA_STOREES26_S28_S28_EEEvvEEEEvNT_6ParamsE,(.L_x_215 - _ZN7cutlass13device_kernelINS_4gemm6kernel13GemmUniversalIN4cute5tupleIJiiiiEEENS1_10collective13CollectiveMmaINS1_35MainloopSm100TmaUmmaWarpSpecializedILi17ELi2ELi4ENS5_IJNS4_1CILi2EEESB_NSA_ILi1EEEEEEEENS5_IJNSA_ILi128EEENSA_ILi64EEESG_EEENS_10bfloat16_tENS5_IJlSC_lEEESI_SJ_NS4_8TiledMMAINS4_8MMA_AtomIJNS4_26SM100_MMA_F16BF16_2x1SM_SSISI_SI_fLi128ELi64ELNS4_4UMMA5MajorE0ELSO_0ELNSN_7ScaleInE0ELSP_0EEEEEENS4_6LayoutINS5_IJSC_SC_SC_EEENS5_IJNSA_ILi0EEESU_SU_EEEEENS5_IJNS4_10UnderscoreESX_SX_EEEEENS4_28SM100_TMA_2SM_LOAD_MULTICASTENS4_14ComposedLayoutINS4_7SwizzleILi3ELi4ELi3EEENS4_18smem_ptr_flag_bitsILi16EEENSS_INS5_IJNSA_ILi8EEESG_EEENS5_IJSG_SC_EEEEEEEvNS4_8identityENS4_18SM100_TMA_2SM_LOADES1A_vS1B_EENS_8epilogue10collective18CollectiveEpilogueINS1E_23Sm100TmaWarpSpecializedILi3ELi2ELi16ELb1ELb0EEEJNS5_IJSG_SG_SG_EEENS5_IJNSS_ISG_SC_EENSS_INS5_IJNSA_ILi16EEESB_EEENS5_IJSC_NSA_ILi32EEEEEEEEEEESI_SJ_SI_SJ_NS1E_6fusion15FusionCallbacksIS1I_NS1R_17LinearCombinationISI_fSI_fLNS_15FloatRoundStyleE2EEES1J_S1Q_JEEENS4_5SM1004TMEM4LOAD26SM100_TMEM_LOAD_32dp32b16xENS4_13SM90_TMA_LOADENS11_INS12_ILi1ELi4ELi3EEES15_NSS_INS5_IJS16_S1L_EEENS5_IJS1L_SC_EEEEEEENS4_39AutoVectorizingCopyWithAssumedAlignmentILi128EEENS4_14SM90_TMA_STOREES26_S28_S28_EEEvvEEEEvNT_6ParamsE)
        .other          _ZN7cutlass13device_kernelINS_4gemm6kernel13GemmUniversalIN4cute5tupleIJiiiiEEENS1_10collective13CollectiveMmaINS1_35MainloopSm100TmaUmmaWarpSpecializedILi17ELi2ELi4ENS5_IJNS4_1CILi2EEESB_NSA_ILi1EEEEEEEENS5_IJNSA_ILi128EEENSA_ILi64EEESG_EEENS_10bfloat16_tENS5_IJlSC_lEEESI_SJ_NS4_8TiledMMAINS4_8MMA_AtomIJNS4_26SM100_MMA_F16BF16_2x1SM_SSISI_SI_fLi128ELi64ELNS4_4UMMA5MajorE0ELSO_0ELNSN_7ScaleInE0ELSP_0EEEEEENS4_6LayoutINS5_IJSC_SC_SC_EEENS5_IJNSA_ILi0EEESU_SU_EEEEENS5_IJNS4_10UnderscoreESX_SX_EEEEENS4_28SM100_TMA_2SM_LOAD_MULTICASTENS4_14ComposedLayoutINS4_7SwizzleILi3ELi4ELi3EEENS4_18smem_ptr_flag_bitsILi16EEENSS_INS5_IJNSA_ILi8EEESG_EEENS5_IJSG_SC_EEEEEEEvNS4_8identityENS4_18SM100_TMA_2SM_LOADES1A_vS1B_EENS_8epilogue10collective18CollectiveEpilogueINS1E_23Sm100TmaWarpSpecializedILi3ELi2ELi16ELb1ELb0EEEJNS5_IJSG_SG_SG_EEENS5_IJNSS_ISG_SC_EENSS_INS5_IJNSA_ILi16EEESB_EEENS5_IJSC_NSA_ILi32EEEEEEEEEEESI_SJ_SI_SJ_NS1E_6fusion15FusionCallbacksIS1I_NS1R_17LinearCombinationISI_fSI_fLNS_15FloatRoundStyleE2EEES1J_S1Q_JEEENS4_5SM1004TMEM4LOAD26SM100_TMEM_LOAD_32dp32b16xENS4_13SM90_TMA_LOADENS11_INS12_ILi1ELi4ELi3EEES15_NSS_INS5_IJS16_S1L_EEENS5_IJS1L_SC_EEEEEEENS4_39AutoVectorizingCopyWithAssumedAlignmentILi128EEENS4_14SM90_TMA_STOREES26_S28_S28_EEEvvEEEEvNT_6ParamsE,@"STO_CUDA_ENTRY STV_DEFAULT"
_ZN7cutlass13device_kernelINS_4gemm6kernel13GemmUniversalIN4cute5tupleIJiiiiEEENS1_10collective13CollectiveMmaINS1_35MainloopSm100TmaUmmaWarpSpecializedILi17ELi2ELi4ENS5_IJNS4_1CILi2EEESB_NSA_ILi1EEEEEEEENS5_IJNSA_ILi128EEENSA_ILi64EEESG_EEENS_10bfloat16_tENS5_IJlSC_lEEESI_SJ_NS4_8TiledMMAINS4_8MMA_AtomIJNS4_26SM100_MMA_F16BF16_2x1SM_SSISI_SI_fLi128ELi64ELNS4_4UMMA5MajorE0ELSO_0ELNSN_7ScaleInE0ELSP_0EEEEEENS4_6LayoutINS5_IJSC_SC_SC_EEENS5_IJNSA_ILi0EEESU_SU_EEEEENS5_IJNS4_10UnderscoreESX_SX_EEEEENS4_28SM100_TMA_2SM_LOAD_MULTICASTENS4_14ComposedLayoutINS4_7SwizzleILi3ELi4ELi3EEENS4_18smem_ptr_flag_bitsILi16EEENSS_INS5_IJNSA_ILi8EEESG_EEENS5_IJSG_SC_EEEEEEEvNS4_8identityENS4_18SM100_TMA_2SM_LOADES1A_vS1B_EENS_8epilogue10collective18CollectiveEpilogueINS1E_23Sm100TmaWarpSpecializedILi3ELi2ELi16ELb1ELb0EEEJNS5_IJSG_SG_SG_EEENS5_IJNSS_ISG_SC_EENSS_INS5_IJNSA_ILi16EEESB_EEENS5_IJSC_NSA_ILi32EEEEEEEEEEESI_SJ_SI_SJ_NS1E_6fusion15FusionCallbacksIS1I_NS1R_17LinearCombinationISI_fSI_fLNS_15FloatRoundStyleE2EEES1J_S1Q_JEEENS4_5SM1004TMEM4LOAD26SM100_TMEM_LOAD_32dp32b16xENS4_13SM90_TMA_LOADENS11_INS12_ILi1ELi4ELi3EEES15_NSS_INS5_IJS16_S1L_EEENS5_IJS1L_SC_EEEEEEENS4_39AutoVectorizingCopyWithAssumedAlignmentILi128EEENS4_14SM90_TMA_STOREES26_S28_S28_EEEvvEEEEvNT_6ParamsE:
[----:B------:R-:W1:Y:S01]  /*0000*/  LDC R1, c[0x0][0x37c] ;  /* 0x0000df00ff017b82 */ /* 0x000e620000000800 */
[----:B------:R-:W2:Y:S01]  /*0010*/  S2R R58, SR_TID.X ;  /* 0x00000000003a7919 */ /* 0x000ea20000002100 */
[----:B------:R-:W3:Y:S06]  /*0020*/  LDCU.64 UR8, c[0x0][0x890] ;  /* 0x00011200ff0877ac */ /* 0x000eec0008000a00 */
[----:B------:R-:W4:Y:S01]  /*0030*/  S2UR UR4, SR_CgaCtaId ;  /* 0x00000000000479c3 */ /* 0x000f220000008800 */
[----:B------:R-:W-:Y:S02]  /*0040*/  PRMT R46, RZ, 0x7610, R46 ;  /* 0x00007610ff2e7816 */ /* 0x000fe4000000002e */
[----:B------:R-:W-:Y:S01]  /*0050*/  ELECT P1, URZ, PT ;  /* 0x0000000000ff782f */ /* 0x000fe20003820000 */
[----:B---3--:R-:W-:-:S04]  /*0060*/  UISETP.NE.U32.AND UP0, UPT, UR8, URZ, UPT ;  /* 0x000000ff0800728c */ /* 0x008fc8000bf05070 */
[----:B------:R-:W-:Y:S02]  /*0070*/  UISETP.NE.AND.EX UP0, UPT, UR9, URZ, UPT, UP0 ;  /* 0x000000ff0900728c */ /* 0x000fe4000bf05300 */
[----:B----4-:R-:W-:Y:S02]  /*0080*/  ULOP3.LUT UR46, UR4, 0x1, URZ, 0xc0, !UPT ;  /* 0x00000001042e7892 */ /* 0x010fe4000f8ec0ff */
[----:B------:R-:W-:Y:S01]  /*0090*/  ULOP3.LUT UR45, UR4, 0x1, URZ, 0x3c, !UPT ;  /* 0x00000001042d7892 */ /* 0x000fe2000f8e3cff */
[----:B--2---:R-:W-:-:S05]  /*00a0*/  SHF.R.U32.HI R47, RZ, 0x5, R58 ;  /* 0x00000005ff2f7819 */ /* 0x004fca000001163a */
[----:B------:R-:W2:Y:S02]  /*00b0*/  SHFL.IDX PT, R0, R47, RZ, 0x1f ;  /* 0x00001fff2f007589 */ /* 0x000ea400000e0000 */
[----:B--2---:R-:W-:Y:S01]  /*00c0*/  R2UR UR13, R0 ;  /* 0x00000000000d72ca */ /* 0x004fe200000e0000 */
[----:B-1----:R-:W-:-:S14]  /*00d0*/  BRA.U UP0, `(.L_x_0) ;  /* 0x0000000100307547 */ /* 0x002fdc000b800000 */
[----:B------:R-:W1:Y:S02]  /*00e0*/  LDCU.64 UR4, c[0x0][0x888] ;  /* 0x00011100ff0477ac */ /* 0x000e640008000a00 */
[----:B-1----:R-:W-:-:S04]  /*00f0*/  UISETP.NE.U32.AND UP0, UPT, UR4, URZ, UPT ;  /* 0x000000ff0400728c */ /* 0x002fc8000bf05070 */
[----:B------:R-:W-:-:S09]  /*0100*/  UISETP.NE.AND.EX UP0, UPT, UR5, URZ, UPT, UP0 ;  /* 0x000000ff0500728c */ /* 0x000fd2000bf05300 */
[----:B------:R-:W-:Y:S05]  /*0110*/  BRA.U !UP0, `(.L_x_1) ;  /* 0x0000000108147547 */ /* 0x000fea000b800000 */
[----:B------:R-:W1:Y:S01]  /*0120*/  LDC.64 R26, c[0x0][0x888] ;  /* 0x00022200ff1a7b82 */ /* 0x000e620000000a00 */
[----:B------:R-:W1:Y:S02]  /*0130*/  LDCU.64 UR4, c[0x0][0x358] ;  /* 0x00006b00ff0477ac */ /* 0x000e640008000a00 */
[----:B-1----:R1:W5:Y:S01]  /*0140*/  LDG.E R26, desc[UR4][R26.64] ;  /* 0x000000041a1a7981 */ /* 0x002362000c1e1900 */
[----:B------:R-:W-:Y:S01]  /*0150*/  HFMA2 R46, -RZ, RZ, 0, 5.9604644775390625e-08 ;  /* 0x00000001ff2e7431 */ /* 0x000fe200000001ff */
[----:B------:R-:W-:Y:S05]  /*0160*/  BRA `(.L_x_0) ;  /* 0x00000000000c7947 */ /* 0x000fea0003800000 */
.L_x_1:
[----:B------:R-:W1:Y:S01]  /*0170*/  LDCU UR4, c[0x0][0x880] ;  /* 0x00011000ff0477ac */ /* 0x000e620008000800 */
[----:B------:R-:W-:Y:S01]  /*0180*/  HFMA2 R46, -RZ, RZ, 0, 5.9604644775390625e-08 ;  /* 0x00000001ff2e7431 */ /* 0x000fe200000001ff */
[----:B-1----:R-:W-:-:S07]  /*0190*/  MOV R26, UR4 ;  /* 0x00000004001a7c02 */ /* 0x002fce0008000f00 */
.L_x_0:
[----:B------:R-:W2:Y:S02]  /*01a0*/  LDCU.64 UR4, c[0x0][0x8b0] ;  /* 0x00011600ff0477ac */ /* 0x000ea40008000a00 */
[----:B--2---:R-:W-:-:S04]  /*01b0*/  UISETP.NE.U32.AND UP0, UPT, UR4, URZ, UPT ;  /* 0x000000ff0400728c */ /* 0x004fc8000bf05070 */
[----:B------:R-:W-:-:S09]  /*01c0*/  UISETP.NE.AND.EX UP0, UPT, UR5, URZ, UPT, UP0 ;  /* 0x000000ff0500728c */ /* 0x000fd2000bf05300 */
[----:B------:R-:W-:Y:S05]  /*01d0*/  BRA.U UP0, `(.L_x_2) ;  /* 0x0000000100287547 */ /* 0x000fea000b800000 */
[----:B------:R-:W2:Y:S02]  /*01e0*/  LDCU.64 UR4, c[0x0][0x8a8] ;  /* 0x00011500ff0477ac */ /* 0x000ea40008000a00 */
[----:B--2---:R-:W-:-:S04]  /*01f0*/  UISETP.NE.U32.AND UP0, UPT, UR4, URZ, UPT ;  /* 0x000000ff0400728c */ /* 0x004fc8000bf05070 */
[----:B------:R-:W-:-:S09]  /*0200*/  UISETP.NE.AND.EX UP0, UPT, UR5, URZ, UPT, UP0 ;  /* 0x000000ff0500728c */ /* 0x000fd2000bf05300 */
[----:B------:R-:W-:Y:S05]  /*0210*/  BRA.U !UP0, `(.L_x_3) ;  /* 0x0000000108107547 */ /* 0x000fea000b800000 */
[----:B------:R-:W2:Y:S01]  /*0220*/  LDC.64 R24, c[0x0][0x8a8] ;  /* 0x00022a00ff187b82 */ /* 0x000ea20000000a00 */
[----:B------:R-:W2:Y:S02]  /*0230*/  LDCU.64 UR4, c[0x0][0x358] ;  /* 0x00006b00ff0477ac */ /* 0x000ea40008000a00 */
[----:B--2---:R2:W5:Y:S01]  /*0240*/  LDG.E R24, desc[UR4][R24.64] ;  /* 0x0000000418187981 */ /* 0x004562000c1e1900 */
[----:B------:R-:W-:Y:S05]  /*0250*/  BRA `(.L_x_2) ;  /* 0x0000000000087947 */ /* 0x000fea0003800000 */
.L_x_3:
[----:B------:R-:W2:Y:S02]  /*0260*/  LDCU UR4, c[0x0][0x8a0] ;  /* 0x00011400ff0477ac */ /* 0x000ea40008000800 */
[----:B--2---:R-:W-:Y:S02]  /*0270*/  MOV R24, UR4 ;  /* 0x0000000400187c02 */ /* 0x004fe40008000f00 */
.L_x_2:
[----:B------:R-:W-:Y:S01]  /*0280*/  IMAD.U32 R0, RZ, RZ, UR13 ;  /* 0x0000000dff007e24 */ /* 0x000fe2000f8e00ff */
[----:B------:R-:W-:Y:S04]  /*0290*/  BSSY.RECONVERGENT B0, `(.L_x_4) ;  /* 0x000000c000007945 */ /* 0x000fe80003800200 */
[C---:B------:R-:W-:Y:S02]  /*02a0*/  ISETP.NE.OR P2, PT, R0.reuse, 0x1, !P1 ;  /* 0x000000010000780c */ /* 0x040fe40004f45670 */
[----:B------:R-:W-:-:S11]  /*02b0*/  ISETP.NE.OR P0, PT, R0, 0x3, !P1 ;  /* 0x000000030000780c */ /* 0x000fd60004f05670 */
[----:B------:R-:W-:Y:S05]  /*02c0*/  @P2 BRA `(.L_x_5) ;  /* 0x0000000000202947 */ /* 0x000fea0003800000 */
[----:B------:R-:W3:Y:S02]  /*02d0*/  LDCU.64 UR4, c[0x0][0x348] ;  /* 0x00006900ff0477ac */ /* 0x000ee40008000a00 */
[----:B---3--:R-:W-:Y:S02]  /*02e0*/  UIADD3 UR6, UP1, UPT, UR4, 0x80, URZ ;  /* 0x0000008004067890 */ /* 0x008fe4000ff3e0ff */
[----:B------:R-:W-:Y:S02]  /*02f0*/  UIADD3 UR4, UP0, UPT, UR4, 0x180, URZ ;  /* 0x0000018004047890 */ /* 0x000fe4000ff1e0ff */
[----:B------:R-:W-:Y:S02]  /*0300*/  UIADD3.X UR7, UPT, UPT, URZ, UR5, URZ, UP1, !UPT ;  /* 0x00000005ff077290 */ /* 0x000fe40008ffe4ff */
[----:B------:R-:W-:-:S07]  /*0310*/  UIADD3.X UR5, UPT, UPT, URZ, UR5, URZ, UP0, !UPT ;  /* 0x00000005ff057290 */ /* 0x000fce00087fe4ff */
[----:B------:R3:W-:Y:S02]  /*0320*/  UTMACCTL.PF [UR6] ;  /* 0x00000000060079b9 */ /* 0x0007e40008040000 */
[----:B------:R3:W-:Y:S02]  /*0330*/  UTMACCTL.PF [UR4] ;  /* 0x00000000040079b9 */ /* 0x0007e40008040000 */
[----:B---3--:R-:W-:Y:S01]  /*0340*/  NOP ;  /* 0x0000000000007918 */ /* 0x008fe20000000000 */
.L_x_5:
[----:B------:R-:W-:Y:S05]  /*0350*/  BSYNC.RECONVERGENT B0 ;  /* 0x0000000000007941 */ /* 0x000fea0003800200 */
.L_x_4:
[----:B------:R-:W-:Y:S04]  /*0360*/  BSSY.RECONVERGENT B0, `(.L_x_6) ;  /* 0x000000a000007945 */ /* 0x000fe80003800200 */
        /* <DEDUP_REMOVED lines=9> */
.L_x_7:
[----:B------:R-:W-:Y:S05]  /*0400*/  BSYNC.RECONVERGENT B0 ;  /* 0x0000000000007941 */ /* 0x000fea0003800200 */
.L_x_6:
[----:B------:R-:W3:Y:S01]  /*0410*/  LDCU.64 UR4, c[0x0][0x888] ;  /* 0x00011100ff0477ac */ /* 0x000ee20008000a00 */
[----:B------:R-:W-:Y:S02]  /*0420*/  UISETP.EQ.U32.AND UP1, UPT, UR8, URZ, UPT ;  /* 0x000000ff0800728c */ /* 0x000fe4000bf22070 */
[----:B------:R-:W-:Y:S02]  /*0430*/  UPLOP3.LUT UP3, UPT, UPT, UPT, UPT, 0x80, 0x8 ;  /* 0x000000000008789c */ /* 0x000fe40003f6f070 */
[----:B---3--:R-:W-:-:S04]  /*0440*/  UISETP.NE.U32.AND UP0, UPT, UR4, URZ, UPT ;  /* 0x000000ff0400728c */ /* 0x008fc8000bf05070 */
[----:B------:R-:W-:-:S04]  /*0450*/  UISETP.NE.AND.EX UP0, UPT, UR5, URZ, UPT, UP0 ;  /* 0x000000ff0500728c */ /* 0x000fc8000bf05300 */
[----:B------:R-:W-:-:S04]  /*0460*/  UISETP.EQ.OR.EX UP2, UPT, UR9, URZ, !UP0, UP1 ;  /* 0x000000ff0900728c */ /* 0x000fc8000c742710 */
[----:B------:R-:W-:-:S06]  /*0470*/  UP2UR UR4, UPR, URZ, 0x4 ;  /* 0x00000004ff047883 */ /* 0x000fcc0008000000 */
[----:B------:R-:W-:Y:S01]  /*0480*/  MOV R52, UR4 ;  /* 0x0000000400347c02 */ /* 0x000fe20008000f00 */
[----:B------:R-:W-:Y:S06]  /*0490*/  BRA.U !UP2, `(.L_x_8) ;  /* 0x000000010a207547 */ /* 0x000fec000b800000 */
[----:B------:R-:W-:Y:S01]  /*04a0*/  UISETP.NE.U32.AND UP1, UPT, UR8, URZ, UPT ;  /* 0x000000ff0800728c */ /* 0x000fe2000bf25070 */
[----:B-----5:R-:W-:Y:S01]  /*04b0*/  FSETP.NEU.AND P0, PT, R26, RZ, PT ;  /* 0x000000ff1a00720b */ /* 0x020fe20003f0d000 */
[----:B------:R-:W-:Y:S02]  /*04c0*/  USEL UR4, URZ, 0xffffffff, UP0 ;  /* 0xffffffffff047887 */ /* 0x000fe40008000000 */
[----:B------:R-:W-:-:S10]  /*04d0*/  UISETP.NE.AND.EX UP1, UPT, UR9, URZ, UPT, UP1 ;  /* 0x000000ff0900728c */ /* 0x000fd4000bf25310 */
[----:B------:R-:W-:Y:S01]  /*04e0*/  VOTEU.ANY UP0, P0 ;  /* 0x0000000000ff7886 */ /* 0x000fe20000000100 */
[----:B------:R-:W-:-:S04]  /*04f0*/  @!UP1 USEL UR4, URZ, 0xffffffff, UP0 ;  /* 0xffffffffff049887 */ /* 0x000fc80008000000 */
[----:B------:R-:W-:-:S04]  /*0500*/  ULOP3.LUT UR4, UR4, 0x1, URZ, 0xc0, !UPT ;  /* 0x0000000104047892 */ /* 0x000fc8000f8ec0ff */
[----:B------:R-:W-:-:S11]  /*0510*/  UISETP.NE.U32.AND UP3, UPT, UR4, 0x1, UPT ;  /* 0x000000010400788c */ /* 0x000fd6000bf65070 */
.L_x_8:
[----:B------:R-:W3:Y:S01]  /*0520*/  SHFL.IDX PT, R0, R47, RZ, 0x1f ;  /* 0x00001fff2f007589 */ /* 0x000ee200000e0000 */
[----:B------:R-:W-:-:S04]  /*0530*/  UISETP.NE.AND UP0, UPT, UR13, 0x2, UPT ;  /* 0x000000020d00788c */ /* 0x000fc8000bf05270 */
[----:B------:R-:W-:Y:S02]  /*0540*/  UISETP.EQ.AND UP1, UPT, UR46, URZ, !UP0 ;  /* 0x000000ff2e00728c */ /* 0x000fe4000c722270 */
[----:B------:R-:W-:-:S04]  /*0550*/  USEL UR43, URZ, 0x1, UP0 ;  /* 0x00000001ff2b7887 */ /* 0x000fc80008000000 */
[----:B------:R-:W-:Y:S02]  /*0560*/  PLOP3.LUT P3, PT, P1, PT, UP1, 0x80, 0x8 ;  /* 0x000000000008781c */ /* 0x000fe40000f6f018 */
[----:B---3--:R-:W-:-:S13]  /*0570*/  ISETP.NE.AND P0, PT, R0, RZ, PT ;  /* 0x000000ff0000720c */ /* 0x008fda0003f05270 */
[----:B------:R-:W-:Y:S05]  /*0580*/  @P0 BRA `(.L_x_9) ;  /* 0x0000000000cc0947 */ /* 0x000fea0003800000 */
[----:B------:R-:W-:Y:S01]  /*0590*/  ELECT P0, URZ, PT ;  /* 0x0000000000ff782f */ /* 0x000fe20003800000 */
[----:B------:R-:W-:-:S12]  /*05a0*/  BSSY.RECONVERGENT B0, `(.L_x_9) ;  /* 0x0000031000007945 */ /* 0x000fd80003800200 */
[----:B------:R-:W-:Y:S05]  /*05b0*/  @!P0 BRA `(.L_x_10) ;  /* 0x0000000000bc8947 */ /* 0x000fea0003800000 */
[----:B------:R-:W3:Y:S01]  /*05c0*/  S2UR UR5, SR_CgaCtaId ;  /* 0x00000000000579c3 */ /* 0x000ee20000008800 */
[----:B------:R-:W-:Y:S01]  /*05d0*/  UMOV UR4, 0x400 ;  /* 0x0000040000047882 */ /* 0x000fe20000000000 */
[----:B------:R-:W-:Y:S01]  /*05e0*/  UMOV UR8, 0x1 ;  /* 0x0000000100087882 */ /* 0x000fe20000000000 */
[----:B------:R-:W-:Y:S01]  /*05f0*/  UMOV UR6, 0x2 ;  /* 0x0000000200067882 */ /* 0x000fe20000000000 */
[----:B------:R-:W-:-:S04]  /*0600*/  UIADD3 UR8, UPT, UPT, -UR8, 0x100000, URZ ;  /* 0x0010000008087890 */ /* 0x000fc8000fffe1ff */
[----:B------:R-:W-:Y:S02]  /*0610*/  USHF.L.U32 UR9, UR8, 0xb, URZ ;  /* 0x0000000b08097899 */ /* 0x000fe400080006ff */
[----:B------:R-:W-:Y:S02]  /*0620*/  USHF.L.U32 UR8, UR8, 0x1, URZ ;  /* 0x0000000108087899 */ /* 0x000fe400080006ff */
[----:B------:R-:W-:-:S04]  /*0630*/  UIADD3 UR6, UPT, UPT, -UR6, 0x100000, URZ ;  /* 0x0010000006067890 */ /* 0x000fc8000fffe1ff */
[----:B------:R-:W-:Y:S02]  /*0640*/  USHF.L.U32 UR7, UR6, 0xb, URZ ;  /* 0x0000000b06077899 */ /* 0x000fe400080006ff */
[----:B------:R-:W-:Y:S02]  /*0650*/  USHF.L.U32 UR6, UR6, 0x1, URZ ;  /* 0x0000000106067899 */ /* 0x000fe400080006ff */
[----:B---3--:R-:W-:Y:S01]  /*0660*/  ULEA UR4, UR5, UR4, 0x18 ;  /* 0x0000000405047291 */ /* 0x008fe2000f8ec0ff */
[----:B------:R-:W3:Y:S11]  /*0670*/  FENCE.VIEW.ASYNC.S ;  /* 0x00000000000073c6 */ /* 0x000ef60000000000 */
[----:B---3--:R3:W4:Y:S01]  /*0680*/  SYNCS.EXCH.64 URZ, [UR4], UR8 ;  /* 0x0000000804ff75b2 */ /* 0x0087220008000100 */
[----:B------:R3:W1:Y:S01]  /*0690*/  SYNCS.EXCH.64 URZ, [UR4+0x88], UR6 ;  /* 0x0000880604ff75b2 */ /* 0x0006620008000100 */
        /* <DEDUP_REMOVED lines=31> */
[----:B------:R3:W1:Y:S02]  /*0890*/  SYNCS.EXCH.64 URZ, [UR4+0x108], UR6 ;  /* 0x0001080604ff75b2 */ /* 0x0006640008000100 */
[----:B---34-:R-:W-:Y:S01]  /*08a0*/  NOP ;  /* 0x0000000000007918 */ /* 0x018fe20000000000 */
.L_x_10:
[----:B------:R-:W-:Y:S05]  /*08b0*/  BSYNC.RECONVERGENT B0 ;  /* 0x0000000000007941 */ /* 0x000fea0003800200 */
.L_x_9:
[----:B------:R-:W3:Y:S01]  /*08c0*/  SHFL.IDX PT, R0, R47, RZ, 0x1f ;  /* 0x00001fff2f007589 */ /* 0x000ee200000e0000 */
[----:B------:R-:W-:Y:S01]  /*08d0*/  NOP ;  /* 0x0000000000007918 */ /* 0x000fe20000000000 */
[----:B---3--:R-:W-:-:S13]  /*08e0*/  ISETP.NE.AND P0, PT, R0, 0x1, PT ;  /* 0x000000010000780c */ /* 0x008fda0003f05270 */
[----:B------:R-:W-:Y:S05]  /*08f0*/  @P0 BRA `(.L_x_11) ;  /* 0x0000000000500947 */ /* 0x000fea0003800000 */
        /* <DEDUP_REMOVED lines=9> */
[----:B------:R-:W-:Y:S01]  /*0990*/  USHF.L.U32 UR6, UR6, 0x1, URZ ;  /* 0x0000000106067899 */ /* 0x000fe200080006ff */
[----:B------:R-:W-:Y:S01]  /*09a0*/  ELECT P0, URZ, PT ;  /* 0x0000000000ff782f */ /* 0x000fe20003800000 */
[----:B---3--:R-:W-:Y:S01]  /*09b0*/  ULEA UR4, UR5, UR4, 0x18 ;  /* 0x0000000405047291 */ /* 0x008fe2000f8ec0ff */
[----:B------:R-:W3:Y:S11]  /*09c0*/  FENCE.VIEW.ASYNC.S ;  /* 0x00000000000073c6 */ /* 0x000ef60000000000 */
[----:B---3--:R3:W4:Y:S01]  /*09d0*/  SYNCS.EXCH.64 URZ, [UR4+0x110], UR8 ;  /* 0x0001100804ff75b2 */ /* 0x0087220008000100 */
[----:B------:R3:W1:Y:S01]  /*09e0*/  SYNCS.EXCH.64 URZ, [UR4+0x128], UR6 ;  /* 0x0001280604ff75b2 */ /* 0x0006620008000100 */
[----:B------:R3:W1:Y:S01]  /*09f0*/  SYNCS.EXCH.64 URZ, [UR4+0x118], UR8 ;  /* 0x0001180804ff75b2 */ /* 0x0006620008000100 */
[----:B------:R3:W1:Y:S01]  /*0a00*/  SYNCS.EXCH.64 URZ, [UR4+0x130], UR6 ;  /* 0x0001300604ff75b2 */ /* 0x0006620008000100 */
[----:B------:R3:W1:Y:S01]  /*0a10*/  SYNCS.EXCH.64 URZ, [UR4+0x120], UR8 ;  /* 0x0001200804ff75b2 */ /* 0x0006620008000100 */
[----:B------:R3:W1:Y:S01]  /*0a20*/  SYNCS.EXCH.64 URZ, [UR4+0x138], UR6 ;  /* 0x0001380604ff75b2 */ /* 0x0006620008000100 */
[----:B------:R-:W-:Y:S01]  /*0a30*/  NOP ;  /* 0x0000000000007918 */ /* 0x000fe20000000000 */
.L_x_11:
[----:B------:R-:W2:Y:S01]  /*0a40*/  SHFL.IDX PT, R0, R47, RZ, 0x1f ;  /* 0x00001fff2f007589 */ /* 0x000ea200000e0000 */
[----:B------:R-:W-:Y:S01]  /*0a50*/  NOP ;  /* 0x0000000000007918 */ /* 0x000fe20000000000 */
[----:B--2---:R-:W-:-:S13]  /*0a60*/  ISETP.NE.AND P0, PT, R0, 0x3, PT ;  /* 0x000000030000780c */ /* 0x004fda0003f05270 */
[----:B------:R-:W-:Y:S05]  /*0a70*/  @P0 BRA `(.L_x_12) ;  /* 0x0000000000300947 */ /* 0x000fea0003800000 */
[----:B------:R-:W2:Y:S01]  /*0a80*/  S2UR UR5, SR_CgaCtaId ;  /* 0x00000000000579c3 */ /* 0x000ea20000008800 */
[----:B---3--:R-:W-:Y:S01]  /*0a90*/  UMOV UR6, 0x400 ;  /* 0x0000040000067882 */ /* 0x008fe20000000000 */
[----:B------:R-:W-:Y:S01]  /*0aa0*/  UMOV UR4, 0x20 ;  /* 0x0000002000047882 */ /* 0x000fe20000000000 */
[----:B------:R-:W-:Y:S01]  /*0ab0*/  ELECT P0, URZ, PT ;  /* 0x0000000000ff782f */ /* 0x000fe20003800000 */
[----:B--2---:R-:W-:Y:S02]  /*0ac0*/  ULEA UR6, UR5, UR6, 0x18 ;  /* 0x0000000605067291 */ /* 0x004fe4000f8ec0ff */
[----:B------:R-:W-:-:S04]  /*0ad0*/  UIADD3 UR4, UPT, UPT, -UR4, 0x100000, URZ ;  /* 0x0010000004047890 */ /* 0x000fc8000fffe1ff */
[----:B------:R-:W-:Y:S02]  /*0ae0*/  USHF.L.U32 UR5, UR4, 0xb, URZ ;  /* 0x0000000b04057899 */ /* 0x000fe400080006ff */
[----:B------:R-:W-:Y:S01]  /*0af0*/  USHF.L.U32 UR4, UR4, 0x1, URZ ;  /* 0x0000000104047899 */ /* 0x000fe200080006ff */
[----:B------:R-:W2:Y:S11]  /*0b00*/  FENCE.VIEW.ASYNC.S ;  /* 0x00000000000073c6 */ /* 0x000eb60000000000 */
[----:B--2---:R2:W3:Y:S01]  /*0b10*/  SYNCS.EXCH.64 URZ, [UR6+0x140], UR4 ;  /* 0x0001400406ff75b2 */ /* 0x0044e20008000100 */
[----:B------:R2:W1:Y:S01]  /*0b20*/  SYNCS.EXCH.64 URZ, [UR6+0x148], UR4 ;  /* 0x0001480406ff75b2 */ /* 0x0004620008000100 */
[----:B------:R-:W-:Y:S01]  /*0b30*/  NOP ;  /* 0x0000000000007918 */ /* 0x000fe20000000000 */
.L_x_12:
[----:B------:R-:W4:Y:S01]  /*0b40*/  SHFL.IDX PT, R0, R47, RZ, 0x1f ;  /* 0x00001fff2f007589 */ /* 0x000f2200000e0000 */
[----:B------:R-:W-:Y:S01]  /*0b50*/  NOP ;  /* 0x0000000000007918 */ /* 0x000fe20000000000 */
[----:B----4-:R-:W-:-:S13]  /*0b60*/  ISETP.NE.AND P0, PT, R0, 0x4, PT ;  /* 0x000000040000780c */ /* 0x010fda0003f05270 */
[----:B------:R-:W-:Y:S05]  /*0b70*/  @P0 BRA `(.L_x_13) ;  /* 0x00000000004c0947 */ /* 0x000fea0003800000 */
[----:B--2---:R-:W2:Y:S01]  /*0b80*/  S2UR UR5, SR_CgaCtaId ;  /* 0x00000000000579c3 */ /* 0x004ea20000008800 */
[----:B---3--:R-:W-:Y:S01]  /*0b90*/  UMOV UR4, 0x3a0 ;  /* 0x000003a000047882 */ /* 0x008fe20000000000 */
[----:B------:R-:W-:Y:S01]  /*0ba0*/  UMOV UR6, 0x400 ;  /* 0x0000040000067882 */ /* 0x000fe20000000000 */
[----:B------:R-:W-:Y:S01]  /*0bb0*/  USEL UR4, UR4, 0x320, UP3 ;  /* 0x0000032004047887 */ /* 0x000fe20009800000 */
[----:B------:R-:W-:Y:S01]  /*0bc0*/  UMOV UR8, 0x1 ;  /* 0x0000000100087882 */ /* 0x000fe20000000000 */
[----:B------:R-:W-:Y:S01]  /*0bd0*/  ELECT P0, URZ, PT ;  /* 0x0000000000ff782f */ /* 0x000fe20003800000 */
[----:B------:R-:W-:-:S04]  /*0be0*/  UIADD3 UR8, UPT, UPT, -UR8, 0x100000, URZ ;  /* 0x0010000008087890 */ /* 0x000fc8000fffe1ff */
[----:B------:R-:W-:Y:S02]  /*0bf0*/  USHF.L.U32 UR9, UR8, 0xb, URZ ;  /* 0x0000000b08097899 */ /* 0x000fe400080006ff */
[----:B------:R-:W-:Y:S02]  /*0c00*/  USHF.L.U32 UR8, UR8, 0x1, URZ ;  /* 0x0000000108087899 */ /* 0x000fe400080006ff */
[----:B--2---:R-:W-:Y:S02]  /*0c10*/  ULEA UR6, UR5, UR6, 0x18 ;  /* 0x0000000605067291 */ /* 0x004fe4000f8ec0ff */
[----:B------:R-:W-:-:S04]  /*0c20*/  UIADD3 UR4, UPT, UPT, -UR4, 0x100000, URZ ;  /* 0x0010000004047890 */ /* 0x000fc8000fffe1ff */
[----:B------:R-:W-:Y:S02]  /*0c30*/  USHF.L.U32 UR5, UR4, 0xb, URZ ;  /* 0x0000000b04057899 */ /* 0x000fe400080006ff */
[----:B------:R-:W-:Y:S01]  /*0c40*/  USHF.L.U32 UR4, UR4, 0x1, URZ ;  /* 0x0000000104047899 */ /* 0x000fe200080006ff */
[----:B------:R-:W2:Y:S03]  /*0c50*/  FENCE.VIEW.ASYNC.S ;  /* 0x00000000000073c6 */ /* 0x000ea60000000000 */
[----:B--2---:R4:W2:Y:S08]  /*0c60*/  SYNCS.EXCH.64 URZ, [UR6+0x150], UR8 ;  /* 0x0001500806ff75b2 */ /* 0x0048b00008000100 */
[----:B------:R4:W3:Y:S01]  /*0c70*/  SYNCS.EXCH.64 URZ, [UR6+0x160], UR4 ;  /* 0x0001600406ff75b2 */ /* 0x0008e20008000100 */
[----:B------:R4:W1:Y:S01]  /*0c80*/  SYNCS.EXCH.64 URZ, [UR6+0x158], UR8 ;  /* 0x0001580806ff75b2 */ /* 0x0008620008000100 */
[----:B------:R4:W1:Y:S02]  /*0c90*/  SYNCS.EXCH.64 URZ, [UR6+0x168], UR4 ;  /* 0x0001680406ff75b2 */ /* 0x0008640008000100 */
[----:B----4-:R-:W-:Y:S01]  /*0ca0*/  NOP ;  /* 0x0000000000007918 */ /* 0x010fe20000000000 */
.L_x_13:
[----:B------:R-:W4:Y:S01]  /*0cb0*/  SHFL.IDX PT, R0, R47, RZ, 0x1f ;  /* 0x00001fff2f007589 */ /* 0x000f2200000e0000 */
[----:B------:R-:W-:Y:S01]  /*0cc0*/  NOP ;  /* 0x0000000000007918 */ /* 0x000fe20000000000 */
[----:B----4-:R-:W-:-:S13]  /*0cd0*/  ISETP.NE.AND P0, PT, R0, 0x5, PT ;  /* 0x000000050000780c */ /* 0x010fda0003f05270 */
[----:B------:R-:W-:Y:S05]  /*0ce0*/  @P0 BRA `(.L_x_14) ;  /* 0x0000000000580947 */ /* 0x000fea0003800000 */
[----:B--2---:R-:W2:Y:S01]  /*0cf0*/  S2UR UR5, SR_CgaCtaId ;  /* 0x00000000000579c3 */ /* 0x004ea20000008800 */
[----:B---3--:R-:W-:Y:S01]  /*0d00*/  UMOV UR4, 0x400 ;  /* 0x0000040000047882 */ /* 0x008fe20000000000 */
        /* <DEDUP_REMOVED lines=9> */
[----:B--2---:R-:W-:Y:S01]  /*0da0*/  ULEA UR4, UR5, UR4, 0x18 ;  /* 0x0000000405047291 */ /* 0x004fe2000f8ec0ff */
[----:B------:R-:W2:Y:S11]  /*0db0*/  FENCE.VIEW.ASYNC.S ;  /* 0x00000000000073c6 */ /* 0x000eb60000000000 */
[----:B--2---:R4:W2:Y:S01]  /*0dc0*/  SYNCS.EXCH.64 URZ, [UR4+0x170], UR6 ;  /* 0x0001700604ff75b2 */ /* 0x0048a20008000100 */
[----:B------:R4:W3:Y:S01]  /*0dd0*/  SYNCS.EXCH.64 URZ, [UR4+0x190], UR8 ;  /* 0x0001900804ff75b2 */ /* 0x0008e20008000100 */
[----:B------:R4:W1:Y:S01]  /*0de0*/  SYNCS.EXCH.64 URZ, [UR4+0x178], UR6 ;  /* 0x0001780604ff75b2 */ /* 0x0008620008000100 */
[----:B------:R4:W1:Y:S01]  /*0df0*/  SYNCS.EXCH.64 URZ, [UR4+0x198], UR8 ;  /* 0x0001980804ff75b2 */ /* 0x0008620008000100 */
[----:B------:R4:W1:Y:S01]  /*0e00*/  SYNCS.EXCH.64 URZ, [UR4+0x180], UR6 ;  /* 0x0001800604ff75b2 */ /* 0x0008620008000100 */
[----:B------:R4:W1:Y:S01]  /*0e10*/  SYNCS.EXCH.64 URZ, [UR4+0x1a0], UR8 ;  /* 0x0001a00804ff75b2 */ /* 0x0008620008000100 */
[----:B------:R4:W1:Y:S01]  /*0e20*/  SYNCS.EXCH.64 URZ, [UR4+0x188], UR6 ;  /* 0x0001880604ff75b2 */ /* 0x0008620008000100 */
[----:B------:R4:W1:Y:S02]  /*0e30*/  SYNCS.EXCH.64 URZ, [UR4+0x1a8], UR8 ;  /* 0x0001a80804ff75b2 */ /* 0x0008640008000100 */
[----:B----4-:R-:W-:Y:S01]  /*0e40*/  NOP ;  /* 0x0000000000007918 */ /* 0x010fe20000000000 */
.L_x_14:
[----:B------:R-:W4:Y:S01]  /*0e50*/  SHFL.IDX PT, R0, R47, RZ, 0x1f ;  /* 0x00001fff2f007589 */ /* 0x000f2200000e0000 */
[----:B------:R-:W-:Y:S01]  /*0e60*/  ISETP.NE.OR P1, PT, RZ, UR13, !P1 ;  /* 0x0000000dff007c0c */ /* 0x000fe2000cf25670 */
[----:B------:R-:W-:Y:S01]  /*0e70*/  NOP ;  /* 0x0000000000007918 */ /* 0x000fe20000000000 */
[----:B----4-:R-:W-:-:S13]  /*0e80*/  ISETP.NE.AND P0, PT, R0, 0x3, PT ;  /* 0x000000030000780c */ /* 0x010fda0003f05270 */
[----:B------:R-:W-:Y:S05]  /*0e90*/  @P0 BRA `(.L_x_15) ;  /* 0x0000000000380947 */ /* 0x000fea0003800000 */
[----:B--2---:R-:W2:Y:S01]  /*0ea0*/  S2UR UR5, SR_CgaCtaId ;  /* 0x00000000000579c3 */ /* 0x004ea20000008800 */
[----:B---3--:R-:W-:Y:S01]  /*0eb0*/  UMOV UR4, 0x400 ;  /* 0x0000040000047882 */ /* 0x008fe20000000000 */
[----:B------:R-:W-:Y:S01]  /*0ec0*/  UMOV UR6, 0x20 ;  /* 0x0000002000067882 */ /* 0x000fe20000000000 */
[----:B------:R-:W-:Y:S01]  /*0ed0*/  ELECT P0, URZ, PT ;  /* 0x0000000000ff782f */ /* 0x000fe20003800000 */
[----:B------:R-:W-:-:S04]  /*0ee0*/  UIADD3 UR6, UPT, UPT, -UR6, 0x100000, URZ ;  /* 0x0010000006067890 */ /* 0x000fc8000fffe1ff */
[----:B------:R-:W-:Y:S02]  /*0ef0*/  USHF.L.U32 UR7, UR6, 0xb, URZ ;  /* 0x0000000b06077899 */ /* 0x000fe400080006ff */
[----:B------:R-:W-:Y:S02]  /*0f00*/  USHF.L.U32 UR6, UR6, 0x1, URZ ;  /* 0x0000000106067899 */ /* 0x000fe400080006ff */
[----:B--2---:R-:W-:Y:S01]  /*0f10*/  ULEA UR4, UR5, UR4, 0x18 ;  /* 0x0000000405047291 */ /* 0x004fe2000f8ec0ff */
[----:B------:R-:W2:Y:S11]  /*0f20*/  FENCE.VIEW.ASYNC.S ;  /* 0x00000000000073c6 */ /* 0x000eb60000000000 */
[----:B--2---:R4:W2:Y:S01]  /*0f30*/  SYNCS.EXCH.64 URZ, [UR4+0x1b0], UR6 ;  /* 0x0001b00604ff75b2 */ /* 0x0048a20008000100 */
[----:B------:R4:W3:Y:S01]  /*0f40*/  SYNCS.EXCH.64 URZ, [UR4+0x1c0], UR6 ;  /* 0x0001c00604ff75b2 */ /* 0x0008e20008000100 */
[----:B------:R4:W1:Y:S01]  /*0f50*/  SYNCS.EXCH.64 URZ, [UR4+0x1b8], UR6 ;  /* 0x0001b80604ff75b2 */ /* 0x0008620008000100 */
[----:B------:R4:W1:Y:S02]  /*0f60*/  SYNCS.EXCH.64 URZ, [UR4+0x1c8], UR6 ;  /* 0x0001c80604ff75b2 */ /* 0x0008640008000100 */
[----:B----4-:R-:W-:Y:S01]  /*0f70*/  NOP ;  /* 0x0000000000007918 */ /* 0x010fe20000000000 */
.L_x_15:
[----:B---3--:R-:W3:Y:S01]  /*0f80*/  S2UR UR7, SR_CgaCtaId ;  /* 0x00000000000779c3 */ /* 0x008ee20000008800 */
[----:B------:R-:W-:Y:S01]  /*0f90*/  VOTEU.ALL UP0, P1 ;  /* 0x0000000000ff7886 */ /* 0x000fe20000800000 */
[----:B--2---:R-:W-:Y:S01]  /*0fa0*/  UMOV UR4, 0x20 ;  /* 0x0000002000047882 */ /* 0x004fe20000000000 */
[----:B------:R-:W-:Y:S01]  /*0fb0*/  NOP ;  /* 0x0000000000007918 */ /* 0x000fe20000000000 */
[----:B------:R-:W-:Y:S01]  /*0fc0*/  LOP3.LUT R3, R58, 0x1f, RZ, 0xc0, !PT ;  /* 0x0000001f3a037812 */ /* 0x000fe200078ec0ff */
[----:B------:R-:W-:Y:S01]  /*0fd0*/  UISETP.NE.AND UP4, UPT, UR13, URZ, UPT ;  /* 0x000000ff0d00728c */ /* 0x000fe2000bf85270 */
[----:B------:R-:W-:Y:S01]  /*0fe0*/  @!UP0 UMOV UR6, 0x400 ;  /* 0x0000040000068882 */ /* 0x000fe20000000000 */
[----:B------:R-:W-:-:S04]  /*0ff0*/  @!UP0 UIADD3 UR4, UPT, UPT, -UR4, 0x100000, URZ ;  /* 0x0010000004048890 */ /* 0x000fc8000fffe1ff */
[----:B------:R-:W-:Y:S02]  /*1000*/  @!UP0 USHF.L.U32 UR5, UR4, 0xb, URZ ;  /* 0x0000000b04058899 */ /* 0x000fe400080006ff */
[----:B------:R-:W-:Y:S02]  /*1010*/  @!UP0 USHF.L.U32 UR4, UR4, 0x1, URZ ;  /* 0x0000000104048899 */ /* 0x000fe400080006ff */
[----:B---3--:R-:W-:Y:S01]  /*1020*/  @!UP0 ULEA UR6, UR7, UR6, 0x18 ;  /* 0x0000000607068291 */ /* 0x008fe2000f8ec0ff */
[----:B------:R-:W2:Y:S01]  /*1030*/  LDCU UR7, c[0x0][0x36c] ;  /* 0x00006d80ff0777ac */ /* 0x000ea20008000800 */
[----:B------:R-:W-:Y:S01]  /*1040*/  VOTEU.ALL UP0, P1 ;  /* 0x0000000000ff7886 */ /* 0x000fe20000800000 */
[----:B------:R-:W3:Y:S09]  /*1050*/  FENCE.VIEW.ASYNC.S ;  /* 0x00000000000073c6 */ /* 0x000ef20000000000 */
[----:B---3--:R3:W4:Y:S01]  /*1060*/  @!UP0 SYNCS.EXCH.64 URZ, [UR6+0x1d0], UR4 ;  /* 0x0001d00406ff85b2 */ /* 0x0087220008000100 */
[----:B--2---:R-:W-:-:S09]  /*1070*/  UISETP.EQ.U32.AND UP5, UPT, UR7, 0x1, UPT ;  /* 0x000000010700788c */ /* 0x004fd2000bfa2070 */
[----:B---3--:R-:W-:Y:S05]  /*1080*/  BRA.U !UP5, `(.L_x_16) ;  /* 0x000000010d087547 */ /* 0x008fea000b800000 */
[----:B-1--4-:R-:W-:Y:S01]  /*1090*/  UCGABAR_ARV ;  /* 0x00000000000079c7 */ /* 0x012fe20008000000 */
[----:B------:R-:W-:Y:S05]  /*10a0*/  BRA `(.L_x_17) ;  /* 0x0000000000047947 */ /* 0x000fea0003800000 */
.L_x_16:
[----:B-1--4-:R-:W-:Y:S01]  /*10b0*/  NOP ;  /* 0x0000000000007918 */ /* 0x012fe20000000000 */
.L_x_17:
[----:B------:R-:W1:Y:S01]  /*10c0*/  S2UR UR19, SR_CTAID.X ;  /* 0x00000000001379c3 */ /* 0x000e620000002500 */
[----:B------:R-:W-:-:S05]  /*10d0*/  CS2R.32 R51, SR_CgaSize ;  /* 0x0000000000337805 */ /* 0x000fca0000008a00 */
[----:B------:R-:W-:-:S05]  /*10e0*/  IMAD R51, R51, -0xa0, RZ ;  /* 0xffffff6033337824 */ /* 0x000fca00078e02ff */
[----:B------:R-:W-:-:S14]  /*10f0*/  R2UR UR5, R51 ;  /* 0x00000000330572ca */ /* 0x000fdc00000e0000 */
[----:B------:R-:W2:Y:S01]  /*1100*/  LDCU UR5, c[0x0][UR5+0x2b0] ;  /* 0x00005600050577ac */ /* 0x000ea20008000800 */
[----:B------:R-:W-:-:S05]  /*1110*/  CS2R.32 R51, SR_CgaSize ;  /* 0x0000000000337805 */ /* 0x000fca0000008a00 */
[----:B------:R-:W-:-:S05]  /*1120*/  IMAD R51, R51, -0xa0, RZ ;  /* 0xffffff6033337824 */ /* 0x000fca00078e02ff */
[----:B------:R-:W-:-:S14]  /*1130*/  R2UR UR4, R51 ;  /* 0x00000000330472ca */ /* 0x000fdc00000e0000 */
[----:B------:R-:W3:Y:S01]  /*1140*/  LDCU UR4, c[0x0][UR4+0x2b4] ;  /* 0x00005680040477ac */ /* 0x000ee20008000800 */
[----:B------:R-:W4:Y:S01]  /*1150*/  S2UR UR7, SR_CTAID.Y ;  /* 0x00000000000779c3 */ /* 0x000f220000002600 */
[----:B------:R-:W-:-:S05]  /*1160*/  CS2R.32 R51, SR_CgaSize ;  /* 0x0000000000337805 */ /* 0x000fca0000008a00 */
[----:B------:R-:W-:-:S05]  /*1170*/  IMAD R51, R51, -0xa0, RZ ;  /* 0xffffff6033337824 */ /* 0x000fca00078e02ff */
[----:B------:R-:W-:-:S14]  /*1180*/  R2UR UR8, R51 ;  /* 0x00000000330872ca */ /* 0x000fdc00000e0000 */
[----:B------:R-:W3:Y:S01]  /*1190*/  LDCU UR8, c[0x0][UR8+0x2a0] ;  /* 0x00005400080877ac */ /* 0x000ee20008000800 */
[----:B------:R-:W-:-:S05]  /*11a0*/  CS2R.32 R51, SR_CgaSize ;  /* 0x0000000000337805 */ /* 0x000fca0000008a00 */
[----:B------:R-:W-:-:S05]  /*11b0*/  IMAD R51, R51, -0xa0, RZ ;  /* 0xffffff6033337824 */ /* 0x000fca00078e02ff */
[----:B------:R-:W-:-:S14]  /*11c0*/  R2UR UR9, R51 ;  /* 0x00000000330972ca */ /* 0x000fdc00000e0000 */
[----:B------:R-:W3:Y:S01]  /*11d0*/  LDCU UR9, c[0x0][UR9+0x2a4] ;  /* 0x00005480090977ac */ /* 0x000ee20008000800 */
[----:B------:R-:W3:Y:S01]  /*11e0*/  S2UR UR10, SR_CgaCtaId ;  /* 0x00000000000a79c3 */ /* 0x000ee20000008800 */
[----:B------:R-:W-:Y:S01]  /*11f0*/  UISETP.GT.U32.AND UP0, UPT, UR46, 0xffff, UPT ;  /* 0x0000ffff2e00788c */ /* 0x000fe2000bf04070 */
[----:B------:R-:W3:Y:S01]  /*1200*/  LDCU UR18, c[0x0][0xb24] ;  /* 0x00016480ff1277ac */ /* 0x000ee20008000800 */
[----:B------:R-:W-:Y:S01]  /*1210*/  UMOV UR29, 0x5 ;  /* 0x00000005001d7882 */ /* 0x000fe20000000000 */
[----:B-1----:R-:W-:-:S04]  /*1220*/  I2FP.F32.U32 R2, UR19 ;  /* 0x0000001300027c45 */ /* 0x002fc80008201000 */
[----:B------:R-:W1:Y:S01]  /*1230*/  S2UR UR36, SR_CTAID.Z ;  /* 0x00000000002479c3 */ /* 0x000e620000002700 */
[----:B------:R-:W1:Y:S01]  /*1240*/  LDCU UR42, c[0x0][0xb24] ;  /* 0x00016480ff2a77ac */ /* 0x000e620008000800 */
[----:B--2---:R-:W-:Y:S01]  /*1250*/  FMUL R2, R2, UR5 ;  /* 0x0000000502027c20 */ /* 0x004fe20008400000 */
[----:B------:R-:W-:Y:S01]  /*1260*/  USEL UR5, UR46, 0xffff, !UP0 ;  /* 0x0000ffff2e057887 */ /* 0x000fe2000c000000 */
[----:B----4-:R-:W-:Y:S01]  /*1270*/  I2FP.F32.U32 R0, UR7 ;  /* 0x0000000700007c45 */ /* 0x010fe20008201000 */
[----:B------:R-:W2:Y:S03]  /*1280*/  LDCU UR27, c[0x0][0xb30] ;  /* 0x00016600ff1b77ac */ /* 0x000ea60008000800 */
[----:B------:R-:W4:Y:S01]  /*1290*/  F2I.U32.TRUNC.NTZ R2, R2 ;  /* 0x0000000200027305 */ /* 0x000f22000020f000 */
[----:B---3--:R-:W-:Y:S01]  /*12a0*/  FMUL R0, R0, UR4 ;  /* 0x0000000400007c20 */ /* 0x008fe20008400000 */
[----:B------:R-:W-:-:S02]  /*12b0*/  ULOP3.LUT UR24, UR5, 0xffff, URZ, 0xc0, !UPT ;  /* 0x0000ffff05187892 */ /* 0x000fc4000f8ec0ff */
[----:B------:R-:W-:Y:S02]  /*12c0*/  USHF.L.U32 UR28, UR10, 0xa, URZ ;  /* 0x0000000a0a1c7899 */ /* 0x000fe400080006ff */
[----:B------:R-:W-:Y:S02]  /*12d0*/  UISETP.GE.AND UP2, UPT, UR18, 0x1, UPT ;  /* 0x000000011200788c */ /* 0x000fe4000bf46270 */
[----:B------:R-:W3:Y:S01]  /*12e0*/  F2I.U32.TRUNC.NTZ R0, R0 ;  /* 0x0000000000007305 */ /* 0x000ee2000020f000 */
[----:B------:R-:W-:Y:S01]  /*12f0*/  UMOV UR25, UR7 ;  /* 0x0000000700197c82 */ /* 0x000fe20008000000 */
[----:B------:R-:W-:Y:S01]  /*1300*/  UMOV UR20, UR19 ;  /* 0x0000001300147c82 */ /* 0x000fe20008000000 */
[----:B----4-:R-:W-:Y:S02]  /*1310*/  R2UR UR4, R2 ;  /* 0x00000000020472ca */ /* 0x010fe400000e0000 */
[----:B------:R-:W-:Y:S02]  /*1320*/  PRMT R2, RZ, 0x7610, R2 ;  /* 0x00007610ff027816 */ /* 0x000fe40000000002 */
[----:B---3--:R-:W-:-:S02]  /*1330*/  R2UR UR6, R0 ;  /* 0x00000000000672ca */ /* 0x008fc400000e0000 */
[----:B------:R-:W-:-:S07]  /*1340*/  PRMT R0, RZ, 0x7610, R0 ;  /* 0x00007610ff007816 */ /* 0x000fce0000000000 */
[----:B------:R-:W-:-:S04]  /*1350*/  UIADD3 UR5, UPT, UPT, -UR4, URZ, URZ ;  /* 0x000000ff04057290 */ /* 0x000fc8000fffe1ff */
[----:B------:R-:W-:Y:S02]  /*1360*/  UIMAD UR5, UR8, UR5, UR19 ;  /* 0x00000005080572a4 */ /* 0x000fe4000f8e0213 */
[----:B------:R-:W-:-:S04]  /*1370*/  UIADD3 UR4, UPT, UPT, -UR6, URZ, URZ ;  /* 0x000000ff06047290 */ /* 0x000fc8000fffe1ff */
[----:B------:R-:W-:Y:S01]  /*1380*/  IMAD.U32 R51, RZ, RZ, UR5 ;  /* 0x00000005ff337e24 */ /* 0x000fe2000f8e00ff */
[----:B------:R-:W-:-:S06]  /*1390*/  UIMAD UR4, UR9, UR4, UR7 ;  /* 0x00000004090472a4 */ /* 0x000fcc000f8e0207 */
[----:B------:R-:W-:Y:S01]  /*13a0*/  IMAD.U32 R50, RZ, RZ, UR4 ;  /* 0x00000004ff327e24 */ /* 0x000fe2000f8e00ff */
[----:B-12---:R-:W-:Y:S06]  /*13b0*/  BRA.U UP4, `(.L_x_18) ;  /* 0x0000000104447547 */ /* 0x006fec000b800000 */
[----:B------:R-:W-:Y:S02]  /*13c0*/  R2UR UR4, R51 ;  /* 0x00000000330472ca */ /* 0x000fe400000e0000 */
[----:B------:R-:W-:-:S11]  /*13d0*/  R2UR UR8, R50 ;  /* 0x00000000320872ca */ /* 0x000fd600000e0000 */
[----:B------:R-:W-:Y:S02]  /*13e0*/  UISETP.GT.U32.AND UP0, UPT, UR4, 0x1, UPT ;  /* 0x000000010400788c */ /* 0x000fe4000bf04070 */
[----:B------:R-:W-:Y:S02]  /*13f0*/  ULOP3.LUT UR4, UR4, 0xfffffffe, URZ, 0xc0, !UPT ;  /* 0xfffffffe04047892 */ /* 0x000fe4000f8ec0ff */
[----:B------:R-:W-:Y:S02]  /*1400*/  UISETP.NE.AND UP1, UPT, UR8, URZ, UP0 ;  /* 0x000000ff0800728c */ /* 0x000fe40008725270 */
[----:B------:R-:W-:Y:S02]  /*1410*/  UISETP.NE.AND UP0, UPT, UR8, 0x1, UP0 ;  /* 0x000000010800788c */ /* 0x000fe40008705270 */
[----:B------:R-:W-:Y:S02]  /*1420*/  USEL UR7, URZ, 0x1, UP1 ;  /* 0x00000001ff077887 */ /* 0x000fe40008800000 */
[----:B------:R-:W-:-:S02]  /*1430*/  USEL UR6, URZ, 0x4, UP0 ;  /* 0x00000004ff067887 */ /* 0x000fc40008000000 */
[----:B------:R-:W-:Y:S02]  /*1440*/  USEL UR5, URZ, 0x2, UP1 ;  /* 0x00000002ff057887 */ /* 0x000fe40008800000 */
[----:B------:R-:W-:Y:S02]  /*1450*/  ULEA UR4, UR8, UR4, 0x1 ;  /* 0x0000000408047291 */ /* 0x000fe4000f8e08ff */
[----:B------:R-:W-:Y:S02]  /*1460*/  USEL UR8, URZ, 0x8, UP0 ;  /* 0x00000008ff087887 */ /* 0x000fe40008000000 */
[----:B------:R-:W-:-:S03]  /*1470*/  UIADD3 UR5, UPT, UPT, UR5, UR6, UR7 ;  /* 0x0000000605057290 */ /* 0x000fc6000fffe007 */
[----:B------:R-:W-:Y:S01]  /*1480*/  UMOV UR6, 0x3 ;  /* 0x0000000300067882 */ /* 0x000fe20000000000 */
[----:B------:R-:W-:Y:S02]  /*1490*/  UIADD3 UR5, UPT, UPT, UR5, UR8, URZ ;  /* 0x0000000805057290 */ /* 0x000fe4000fffe0ff */
[----:B------:R-:W-:-:S04]  /*14a0*/  USHF.L.U32 UR4, UR6, UR4, URZ ;  /* 0x0000000406047299 */ /* 0x000fc800080006ff */
[----:B------:R-:W-:Y:S02]  /*14b0*/  IMAD.U32 R2, RZ, RZ, UR5 ;  /* 0x00000005ff027e24 */ /* 0x000fe4000f8e00ff */
[----:B------:R-:W-:Y:S02]  /*14c0*/  IMAD.U32 R0, RZ, RZ, UR4 ;  /* 0x00000004ff007e24 */ /* 0x000fe4000f8e00ff */
.L_x_18:
[----:B------:R-:W-:Y:S05]  /*14d0*/  BRA.U !UP2, `(.L_x_19) ;  /* 0x000000010ad07547 */ /* 0x000fea000b800000 */
[----:B------:R-:W1:Y:S01]  /*14e0*/  LDCU.128 UR20, c[0x0][0xb10] ;  /* 0x00016200ff1477ac */ /* 0x000e620008000c00 */
[----:B------:R-:W2:Y:S01]  /*14f0*/  LDCU UR12, c[0x0][0x370] ;  /* 0x00006e00ff0c77ac */ /* 0x000ea20008000800 */
[----:B------:R-:W3:Y:S01]  /*1500*/  LDCU UR5, c[0x0][0x374] ;  /* 0x00006e80ff0577ac */ /* 0x000ee20008000800 */
[----:B------:R-:W4:Y:S01]  /*1510*/  LDCU UR26, c[0x0][0xb0c] ;  /* 0x00016180ff1a77ac */ /* 0x000f220008000800 */
[----:B------:R-:W4:Y:S01]  /*1520*/  LDCU UR4, c[0x0][0xb20] ;  /* 0x00016400ff0477ac */ /* 0x000f220008000800 */
[----:B------:R-:W4:Y:S01]  /*1530*/  LDCU.64 UR16, c[0x0][0xb28] ;  /* 0x00016500ff1077ac */ /* 0x000f220008000a00 */
[----:B-1----:R-:W-:Y:S02]  /*1540*/  UISETP.NE.AND UP0, UPT, UR22, 0x1, UPT ;  /* 0x000000011600788c */ /* 0x002fe4000bf05270 */
[----:B---3--:R-:W-:Y:S02]  /*1550*/  UIMAD.WIDE.U32 UR6, UR5, UR23, URZ ;  /* 0x00000017050672a5 */ /* 0x008fe4000f8e00ff */
[----:B--2---:R-:W-:-:S02]  /*1560*/  UIMAD.WIDE.U32 UR8, UR12, UR20, URZ ;  /* 0x000000140c0872a5 */ /* 0x004fc4000f8e00ff */
[----:B----4-:R-:W-:Y:S02]  /*1570*/  UISETP.NE.AND UP1, UPT, UR26, 0x1, UPT ;  /* 0x000000011a00788c */ /* 0x010fe4000bf25270 */
[----:B------:R-:W-:Y:S01]  /*1580*/  UISETP.NE.AND UP2, UPT, UR18, 0x1, UPT ;  /* 0x000000011200788c */ /* 0x000fe2000bf45270 */
[----:B------:R-:W-:Y:S02]  /*1590*/  UMOV UR6, UR7 ;  /* 0x0000000700067c82 */ /* 0x000fe40008000000 */
[----:B------:R-:W-:Y:S01]  /*15a0*/  UMOV UR8, UR9 ;  /* 0x0000000900087c82 */ /* 0x000fe20008000000 */
[----:B------:R-:W-:Y:S02]  /*15b0*/  @UP0 USHF.R.U32.HI UR5, URZ, UR4, UR6 ;  /* 0x00000004ff050299 */ /* 0x000fe40008011606 */
[----:B------:R-:W-:Y:S02]  /*15c0*/  UIMAD.WIDE.U32 UR14, UR25, UR23, URZ ;  /* 0x00000017190e72a5 */ /* 0x000fe4000f8e00ff */
[----:B------:R-:W-:-:S02]  /*15d0*/  UIMAD.WIDE.U32 UR6, UR5, UR16, URZ ;  /* 0x00000010050672a5 */ /* 0x000fc4000f8e00ff */
[----:B------:R-:W-:Y:S02]  /*15e0*/  @UP1 USHF.R.U32.HI UR12, URZ, UR21, UR8 ;  /* 0x00000015ff0c1299 */ /* 0x000fe40008011608 */
[----:B------:R-:W-:Y:S02]  /*15f0*/  UIMAD.WIDE.U32 UR10, UR19, UR20, URZ ;  /* 0x00000014130a72a5 */ /* 0x000fe4000f8e00ff */
[----:B------:R-:W-:Y:S01]  /*1600*/  UIMAD.WIDE.U32 UR8, UR12, UR16, URZ ;  /* 0x000000100c0872a5 */ /* 0x000fe2000f8e00ff */
[----:B------:R-:W-:Y:S01]  /*1610*/  UMOV UR14, UR15 ;  /* 0x0000000f000e7c82 */ /* 0x000fe20008000000 */
[----:B------:R-:W-:Y:S01]  /*1620*/  UMOV UR6, UR7 ;  /* 0x0000000700067c82 */ /* 0x000fe20008000000 */
[----:B------:R-:W-:Y:S02]  /*1630*/  USHF.R.U32.HI UR14, URZ, UR4, UR14 ;  /* 0x00000004ff0e7299 */ /* 0x000fe4000801160e */
[----:B------:R-:W-:Y:S01]  /*1640*/  @UP2 USHF.R.U32.HI UR5, URZ, UR17, UR6 ;  /* 0x00000011ff052299 */ /* 0x000fe20008011606 */
[----:B------:R-:W-:-:S02]  /*1650*/  UMOV UR10, UR11 ;  /* 0x0000000b000a7c82 */ /* 0x000fc40008000000 */
[----:B------:R-:W-:Y:S01]  /*1660*/  UMOV UR6, UR9 ;  /* 0x0000000900067c82 */ /* 0x000fe20008000000 */
[----:B------:R-:W-:Y:S02]  /*1670*/  USHF.R.U32.HI UR10, URZ, UR21, UR10 ;  /* 0x00000015ff0a7299 */ /* 0x000fe4000801160a */
[----:B------:R-:W-:Y:S02]  /*1680*/  @UP2 USHF.R.U32.HI UR12, URZ, UR17, UR6 ;  /* 0x00000011ff0c2299 */ /* 0x000fe40008011606 */
[----:B------:R-:W-:Y:S02]  /*1690*/  USEL UR4, UR25, UR14, !UP0 ;  /* 0x0000000e19047287 */ /* 0x000fe4000c000000 */
[----:B------:R-:W-:Y:S02]  /*16a0*/  UIMAD UR6, UR5, UR18, URZ ;  /* 0x00000012050672a4 */ /* 0x000fe4000f8e02ff */
[----:B------:R-:W-:Y:S02]  /*16b0*/  USEL UR5, UR19, UR10, !UP1 ;  /* 0x0000000a13057287 */ /* 0x000fe4000c800000 */
[----:B------:R-:W-:-:S02]  /*16c0*/  UIMAD UR8, UR12, UR18, URZ ;  /* 0x000000120c0872a4 */ /* 0x000fc4000f8e02ff */
[----:B------:R-:W-:Y:S02]  /*16d0*/  UISETP.GE.AND UP0, UPT, UR4, UR6, UPT ;  /* 0x000000060400728c */ /* 0x000fe4000bf06270 */
[----:B------:R-:W-:Y:S02]  /*16e0*/  UIMAD.WIDE.U32 UR6, UR4, UR16, URZ ;  /* 0x00000010040672a5 */ /* 0x000fe4000f8e00ff */
[----:B------:R-:W-:Y:S02]  /*16f0*/  UISETP.GE.OR UP0, UPT, UR5, UR8, UP0 ;  /* 0x000000080500728c */ /* 0x000fe40008706670 */
[----:B------:R-:W-:Y:S02]  /*1700*/  UIMAD.WIDE.U32 UR8, UR5, UR16, URZ ;  /* 0x00000010050872a5 */ /* 0x000fe4000f8e00ff */
[----:B------:R-:W-:Y:S02]  /*1710*/  USHF.R.U32.HI UR7, URZ, UR17, UR7 ;  /* 0x00000011ff077299 */ /* 0x000fe40008011607 */
[----:B------:R-:W-:-:S02]  /*1720*/  UIADD3 UR10, UPT, UPT, -UR4, URZ, URZ ;  /* 0x000000ff040a7290 */ /* 0x000fc4000fffe1ff */
[----:B------:R-:W-:Y:S02]  /*1730*/  USEL UR7, UR4, UR7, !UP2 ;  /* 0x0000000704077287 */ /* 0x000fe4000d000000 */
[----:B------:R-:W-:Y:S01]  /*1740*/  UIADD3 UR20, UPT, UPT, -UR5, URZ, URZ ;  /* 0x000000ff05147290 */ /* 0x000fe2000fffe1ff */
[----:B------:R-:W-:Y:S01]  /*1750*/  @!UP0 UMOV UR6, UR9 ;  /* 0x0000000900068c82 */ /* 0x000fe20008000000 */
[----:B------:R-:W-:Y:S02]  /*1760*/  UIADD3 UR8, UPT, UPT, -UR7, URZ, URZ ;  /* 0x000000ff07087290 */ /* 0x000fe4000fffe1ff */
[----:B------:R-:W-:Y:S02]  /*1770*/  @!UP0 USHF.R.U32.HI UR6, URZ, UR17, UR6 ;  /* 0x00000011ff068299 */ /* 0x000fe40008011606 */
[----:B------:R-:W-:Y:S02]  /*1780*/  UIMAD UR8, UR18, UR8, UR4 ;  /* 0x00000008120872a4 */ /* 0x000fe4000f8e0204 */
[----:B------:R-:W-:-:S02]  /*1790*/  @!UP0 USEL UR6, UR5, UR6, !UP2 ;  /* 0x0000000605068287 */ /* 0x000fc4000d000000 */
[----:B------:R-:W-:Y:S02]  /*17a0*/  UIMAD UR25, UR22, UR10, UR25 ;  /* 0x0000000a161972a4 */ /* 0x000fe4000f8e0219 */
[----:B------:R-:W-:Y:S02]  /*17b0*/  @!UP0 UIADD3 UR7, UPT, UPT, UR7, -UR6, URZ ;  /* 0x8000000607078290 */ /* 0x000fe4000fffe0ff */
[----:B------:R-:W-:Y:S02]  /*17c0*/  @!UP0 UIMAD UR6, UR8, UR12, UR6 ;  /* 0x0000000c080682a4 */ /* 0x000fe4000f8e0206 */
[----:B------:R-:W-:Y:S02]  /*17d0*/  @!UP0 UIMAD UR4, UR7, UR18, UR5 ;  /* 0x00000012070482a4 */ /* 0x000fe4000f8e0205 */
[----:B------:R-:W-:Y:S02]  /*17e0*/  UIMAD UR20, UR26, UR20, UR19 ;  /* 0x000000141a1472a4 */ /* 0x000fe4000f8e0213 */
[----:B------:R-:W-:Y:S01]  /*17f0*/  UIMAD UR25, UR4, UR22, UR25 ;  /* 0x00000016041972a4 */ /* 0x000fe2000f8e0219 */
[----:B------:R-:W-:-:S02]  /*1800*/  @!UP0 UMOV UR5, UR6 ;  /* 0x0000000600058c82 */ /* 0x000fc40008000000 */
[----:B------:R-:W-:-:S12]  /*1810*/  UIMAD UR20, UR5, UR26, UR20 ;  /* 0x0000001a051472a4 */ /* 0x000fd8000f8e0214 */
.L_x_19:
[----:B------:R-:W-:Y:S02]  /*1820*/  UISETP.NE.AND UP1, UPT, UR27, 0x1, UPT ;  /* 0x000000011b00788c */ /* 0x000fe4000bf25270 */
[----:B------:R-:W-:Y:S02]  /*1830*/  UISETP.NE.AND UP0, UPT, UR13, 0x2, UPT ;  /* 0x000000020d00788c */ /* 0x000fe4000bf05270 */
[----:B------:R-:W-:Y:S02]  /*1840*/  ULOP3.LUT UR28, UR28, 0x800, URZ, 0xc0, !UPT ;  /* 0x000008001c1c7892 */ /* 0x000fe4000f8ec0ff */
[----:B------:R-:W-:-:S03]  /*1850*/  USHF.L.U32 UR24, UR29, UR24, URZ ;  /* 0x000000181d187299 */ /* 0x000fc600080006ff */
[----:B------:R-:W-:Y:S09]  /*1860*/  BRA.U UP1, `(.L_x_20) ;  /* 0x0000000101447547 */ /* 0x000ff2000b800000 */
[----:B------:R-:W1:Y:S01]  /*1870*/  LDCU.128 UR8, c[0x0][0xb10] ;  /* 0x00016200ff0877ac */ /* 0x000e620008000c00 */
[----:B------:R-:W2:Y:S01]  /*1880*/  LDCU UR12, c[0x0][0xb0c] ;  /* 0x00016180ff0c77ac */ /* 0x000ea20008000800 */
[----:B------:R-:W3:Y:S01]  /*1890*/  LDCU UR14, c[0x0][0xb20] ;  /* 0x00016400ff0e77ac */ /* 0x000ee20008000800 */
[----:B-1----:R-:W-:Y:S02]  /*18a0*/  UIMAD.WIDE.U32 UR6, UR20, UR8, URZ ;  /* 0x00000008140672a5 */ /* 0x002fe4000f8e00ff */
[----:B------:R-:W-:Y:S02]  /*18b0*/  UIMAD.WIDE.U32 UR4, UR25, UR11, URZ ;  /* 0x0000000b190472a5 */ /* 0x000fe4000f8e00ff */
[----:B--2---:R-:W-:Y:S02]  /*18c0*/  UISETP.NE.AND UP2, UPT, UR12, 0x1, UPT ;  /* 0x000000010c00788c */ /* 0x004fe4000bf45270 */
[----:B------:R-:W-:Y:S01]  /*18d0*/  UISETP.NE.AND UP1, UPT, UR10, 0x1, UPT ;  /* 0x000000010a00788c */ /* 0x000fe2000bf25270 */
[----:B------:R-:W-:-:S02]  /*18e0*/  UMOV UR6, UR7 ;  /* 0x0000000700067c82 */ /* 0x000fc40008000000 */
[----:B------:R-:W-:Y:S01]  /*18f0*/  UMOV UR4, UR5 ;  /* 0x0000000500047c82 */ /* 0x000fe20008000000 */
[----:B------:R-:W-:Y:S02]  /*1900*/  USHF.R.U32.HI UR6, URZ, UR9, UR6 ;  /* 0x00000009ff067299 */ /* 0x000fe40008011606 */
[----:B---3--:R-:W-:Y:S02]  /*1910*/  USHF.R.U32.HI UR4, URZ, UR14, UR4 ;  /* 0x0000000eff047299 */ /* 0x008fe40008011604 */
[----:B------:R-:W-:Y:S02]  /*1920*/  USEL UR5, UR20, UR6, !UP2 ;  /* 0x0000000614057287 */ /* 0x000fe4000d000000 */
[----:B------:R-:W-:-:S04]  /*1930*/  USEL UR4, UR25, UR4, !UP1 ;  /* 0x0000000419047287 */ /* 0x000fc8000c800000 */
[----:B------:R-:W-:Y:S02]  /*1940*/  UIADD3 UR6, UPT, UPT, -UR4, UR5, URZ ;  /* 0x0000000504067290 */ /* 0x000fe4000fffe1ff */
[----:B------:R-:W-:Y:S02]  /*1950*/  UIADD3 UR4, UPT, UPT, UR4, -UR5, URZ ;  /* 0x8000000504047290 */ /* 0x000fe4000fffe0ff */
[----:B------:R-:W-:Y:S02]  /*1960*/  UIMAD UR25, UR6, UR10, UR25 ;  /* 0x0000000a061972a4 */ /* 0x000fe4000f8e0219 */
[----:B------:R-:W-:-:S12]  /*1970*/  UIMAD UR20, UR4, UR12, UR20 ;  /* 0x0000000c041472a4 */ /* 0x000fd8000f8e0214 */
.L_x_20:
[----:B------:R-:W-:Y:S05]  /*1980*/  BRA.U !UP5, `(.L_x_21) ;  /* 0x000000010d0c7547 */ /* 0x000fea000b800000 */
[----:B------:R-:W-:Y:S01]  /*1990*/  UCGABAR_WAIT ;  /* 0x0000000000007dc7 */ /* 0x000fe20008000000 */
[----:B------:R-:W-:Y:S01]  /*19a0*/  CCTL.IVALL ;  /* 0x00000000ff00798f */ /* 0x000fe20002000000 */
[----:B------:R-:W-:Y:S05]  /*19b0*/  BRA `(.L_x_22) ;  /* 0x0000000000047947 */ /* 0x000fea0003800000 */
.L_x_21:
[----:B------:R-:W-:Y:S06]  /*19c0*/  BAR.SYNC.DEFER_BLOCKING 0x0 ;  /* 0x0000000000007b1d */ /* 0x000fec0000010000 */
.L_x_22:
[----:B------:R-:W-:Y:S05]  /*19d0*/  BRA.U UP0, `(.L_x_23) ;  /* 0x0000001900c47547 */ /* 0x000fea000b800000 */
[----:B------:R-:W1:Y:S01]  /*19e0*/  LDCU UR6, c[0x0][0x38c] ;  /* 0x00007180ff0677ac */ /* 0x000e620008000800 */
[----:B------:R-:W2:Y:S01]  /*19f0*/  S2UR UR9, SR_CgaCtaId ;  /* 0x00000000000979c3 */ /* 0x000ea20000008800 */
[----:B------:R-:W-:Y:S01]  /*1a00*/  PLOP3.LUT P1, PT, PT, PT, UP3, 0x80, 0x8 ;  /* 0x000000000008781c */ /* 0x000fe20003f2f038 */
[----:B------:R-:W-:Y:S01]  /*1a10*/  IMAD.MOV.U32 R12, RZ, RZ, 0x1 ;  /* 0x00000001ff0c7424 */ /* 0x000fe200078e00ff */
[----:B------:R-:W-:Y:S01]  /*1a20*/  UMOV UR8, 0x400 ;  /* 0x0000040000087882 */ /* 0x000fe20000000000 */
[----:B------:R-:W-:Y:S01]  /*1a30*/  UISETP.NE.AND UP1, UPT, UR13, URZ, UPT ;  /* 0x000000ff0d00728c */ /* 0x000fe2000bf25270 */
[----:B------:R-:W-:Y:S01]  /*1a40*/  ISETP.NE.AND P2, PT, R3, RZ, P3 ;  /* 0x000000ff0300720c */ /* 0x000fe20001f45270 */
[----:B------:R-:W-:Y:S01]  /*1a50*/  USHF.L.U32 UR7, UR19, 0x6, URZ ;  /* 0x0000000613077899 */ /* 0x000fe200080006ff */
[----:B------:R-:W-:Y:S01]  /*1a60*/  PLOP3.LUT P1, PT, P1, PT, PT, 0x8, 0x80 ;  /* 0x000000000080781c */ /* 0x000fe20000f2e170 */
[----:B------:R-:W-:Y:S01]  /*1a70*/  USHF.L.U32 UR46, UR19, 0x5, URZ ;  /* 0x00000005132e7899 */ /* 0x000fe200080006ff */
[----:B------:R-:W-:Y:S01]  /*1a80*/  CS2R R10, SRZ ;  /* 0x00000000000a7805 */ /* 0x000fe2000001ff00 */
[----:B------:R-:W-:Y:S01]  /*1a90*/  IMAD.MOV.U32 R9, RZ, RZ, RZ ;  /* 0x000000ffff097224 */ /* 0x000fe200078e00ff */
[----:B------:R-:W3:Y:S01]  /*1aa0*/  LDCU UR39, c[0x0][0x370] ;  /* 0x00006e00ff2777ac */ /* 0x000ee20008000800 */
[----:B------:R-:W-:Y:S01]  /*1ab0*/  IMAD.MOV.U32 R8, RZ, RZ, 0x1 ;  /* 0x00000001ff087424 */ /* 0x000fe200078e00ff */
[----:B------:R-:W-:-:S02]  /*1ac0*/  USEL UR21, UR43, 0x2, UP1 ;  /* 0x000000022b157887 */ /* 0x000fc40008800000 */
[----:B-1----:R-:W-:Y:S02]  /*1ad0*/  UIADD3 UR5, UPT, UPT, UR6, 0x3f, URZ ;  /* 0x0000003f06057890 */ /* 0x002fe4000fffe0ff */
[----:B------:R-:W-:Y:S02]  /*1ae0*/  UIADD3 UR47, UPT, UPT, UR6, 0x7e, URZ ;  /* 0x0000007e062f7890 */ /* 0x000fe4000fffe0ff */
[----:B------:R-:W-:Y:S01]  /*1af0*/  USHF.R.S32.HI UR4, URZ, 0x1f, UR5 ;  /* 0x0000001fff047899 */ /* 0x000fe20008011405 */
[----:B------:R-:W1:Y:S03]  /*1b00*/  LDCU.64 UR26, c[0x0][0x348] ;  /* 0x00006900ff1a77ac */ /* 0x000e660008000a00 */
[----:B------:R-:W-:Y:S02]  /*1b10*/  ULEA.HI UR4, UR4, UR5, URZ, 0x6 ;  /* 0x0000000504047291 */ /* 0x000fe4000f8f30ff */
[----:B--2---:R-:W-:-:S02]  /*1b20*/  ULEA UR13, UR9, UR8, 0x18 ;  /* 0x00000008090d7291 */ /* 0x004fc4000f8ec0ff */
[----:B------:R-:W-:Y:S02]  /*1b30*/  USHF.R.S32.HI UR41, URZ, 0x6, UR4 ;  /* 0x00000006ff297899 */ /* 0x000fe40008011404 */
[----:B------:R-:W-:Y:S02]  /*1b40*/  UIADD3 UR4, UPT, UPT, UR6, -0x1, URZ ;  /* 0xffffffff06047890 */ /* 0x000fe4000fffe0ff */
[----:B------:R-:W-:Y:S02]  /*1b50*/  UISETP.LT.U32.AND UP0, UPT, UR41, 0x11, UPT ;  /* 0x000000112900788c */ /* 0x000fe4000bf01070 */
[----:B------:R-:W-:Y:S02]  /*1b60*/  UISETP.GE.U32.AND UP2, UPT, UR4, -0x7f, UPT ;  /* 0xffffff810400788c */ /* 0x000fe4000bf46070 */
[----:B------:R-:W-:Y:S02]  /*1b70*/  USEL UR40, UR41, 0x11, UP0 ;  /* 0x0000001129287887 */ /* 0x000fe40008000000 */
[----:B------:R-:W-:-:S02]  /*1b80*/  ULOP3.LUT UR5, UR7, 0x40, URZ, 0xc0, !UPT ;  /* 0x0000004007057892 */ /* 0x000fc4000f8ec0ff */
[----:B------:R-:W-:Y:S02]  /*1b90*/  UIADD3 UR4, UPT, UPT, UR40, -0x1, URZ ;  /* 0xffffffff28047890 */ /* 0x000fe4000fffe0ff */
[----:B------:R-:W-:Y:S01]  /*1ba0*/  ULEA UR30, UR28, UR13, 0x1 ;  /* 0x0000000d1c1e7291 */ /* 0x000fe2000f8e08ff */
[----:B------:R-:W2:Y:S02]  /*1bb0*/  LDCU UR38, c[0x0][0x374] ;  /* 0x00006e80ff2677ac */ /* 0x000ea40008000800 */
[----:B------:R-:W-:Y:S02]  /*1bc0*/  @UP2 UIADD3 UR4, UPT, UPT, UR40, URZ, URZ ;  /* 0x000000ff28042290 */ /* 0x000fe4000fffe0ff */
[----:B------:R-:W-:Y:S02]  /*1bd0*/  ULOP3.LUT UR46, UR46, 0x20, URZ, 0xc0, !UPT ;  /* 0x000000202e2e7892 */ /* 0x000fe4000f8ec0ff */
[----:B------:R-:W-:Y:S02]  /*1be0*/  ULEA.HI UR45, UR28, UR5, URZ, 0x1a ;  /* 0x000000051c2d7291 */ /* 0x000fe4000f8fd0ff */
[----:B------:R-:W-:-:S02]  /*1bf0*/  UIADD3 UR30, UPT, UPT, UR30, 0x3400, URZ ;  /* 0x000034001e1e7890 */ /* 0x000fc4000fffe0ff */
[----:B------:R-:W-:Y:S02]  /*1c00*/  UIADD3 UR44, UPT, UPT, UR41, -UR40, URZ ;  /* 0x80000028292c7290 */ /* 0x000fe4000fffe0ff */
[----:B------:R-:W-:Y:S02]  /*1c10*/  UIADD3 UR29, UPT, UPT, UR4, 0x1, URZ ;  /* 0x00000001041d7890 */ /* 0x000fe4000fffe0ff */
[----:B------:R-:W-:Y:S01]  /*1c20*/  UIADD3 UR43, UPT, UPT, -UR4, URZ, URZ ;  /* 0x000000ff042b7290 */ /* 0x000fe2000fffe1ff */
[----:B-1-3--:R-:W-:-:S11]  /*1c30*/  UMOV UR6, URZ ;  /* 0x000000ff00067c82 */ /* 0x00afd60008000000 */
.L_x_43:
[----:B------:R-:W1:Y:S02]  /*1c40*/  S2UR UR4, SR_CgaCtaId ;  /* 0x00000000000479c3 */ /* 0x000e640000008800 */
[----:B-1----:R-:W-:-:S09]  /*1c50*/  UISETP.NE.AND UP0, UPT, UR4, URZ, UPT ;  /* 0x000000ff0400728c */ /* 0x002fd2000bf05270 */
[----:B------:R-:W-:Y:S05]  /*1c60*/  BRA.U UP0, `(.L_x_24) ;  /* 0x0000000100287547 */ /* 0x000fea000b800000 */
[----:B------:R-:W-:Y:S02]  /*1c70*/  LEA R0, R9, UR13, 0x3 ;  /* 0x0000000d09007c11 */ /* 0x000fe4000f8e18ff */
[----:B------:R-:W-:-:S04]  /*1c80*/  SHF.L.U32 R2, R8, 0x1f, RZ ;  /* 0x0000001f08027819 */ /* 0x000fc800000006ff */
[----:B------:R-:W1:Y:S02]  /*1c90*/  SYNCS.PHASECHK.TRANS64.TRYWAIT P0, [R0+URZ+0x1c0], R2 ;  /* 0x0001c002000075a7 */ /* 0x000e6400080011ff */
[----:B-1----:R-:W-:Y:S05]  /*1ca0*/  @!P0 BRA `(.L_x_25) ;  /* 0x0000006800648947 */ /* 0x002fea0003800000 */
.L_x_147:
[----:B------:R-:W-:Y:S01]  /*1cb0*/  VIADD R9, R9, 0x1 ;  /* 0x0000000109097836 */ /* 0x000fe20000000000 */
[----:B------:R1:W-:Y:S04]  /*1cc0*/  SYNCS.ARRIVE.TRANS64.A1T0 RZ, [R0+URZ+0x1b0], RZ ;  /* 0x0001b0ff00ff79a7 */ /* 0x0003e800081000ff */
[----:B------:R-:W-:-:S04]  /*1cd0*/  ISETP.NE.AND P0, PT, R9, 0x2, PT ;  /* 0x000000020900780c */ /* 0x000fc80003f05270 */
[----:B------:R-:W-:Y:S02]  /*1ce0*/  SEL R9, R9, RZ, P0 ;  /* 0x000000ff09097207 */ /* 0x000fe40000000000 */
[----:B-1----:R-:W-:-:S04]  /*1cf0*/  SEL R0, RZ, 0x1, P0 ;  /* 0x00000001ff007807 */ /* 0x002fc80000000000 */
[----:B------:R-:W-:-:S07]  /*1d00*/  LOP3.LUT R8, R8, R0, RZ, 0x3c, !PT ;  /* 0x0000000008087212 */ /* 0x000fce00078e3cff */
.L_x_24:
[----:B------:R-:W-:Y:S01]  /*1d10*/  ULEA UR4, UR6, UR13, 0x3 ;  /* 0x0000000d06047291 */ /* 0x000fe2000f8e18ff */
[----:B------:R-:W-:Y:S01]  /*1d20*/  SHF.L.U32 R0, R12, 0x1f, RZ ;  /* 0x0000001f0c007819 */ /* 0x000fe200000006ff */
[----:B------:R-:W-:Y:S02]  /*1d30*/  UISETP.GE.U32.AND UP0, UPT, UR47, 0x7f, UPT ;  /* 0x0000007f2f00788c */ /* 0x000fe4000bf06070 */
[----:B------:R-:W-:Y:S01]  /*1d40*/  ULEA UR11, UR25, UR46, 0x6 ;  /* 0x0000002e190b7291 */ /* 0x000fe2000f8e30ff */
[----:B------:R-:W-:-:S04]  /*1d50*/  UMOV UR7, URZ ;  /* 0x000000ff00077c82 */ /* 0x000fc80008000000 */
[----:B------:R1:W3:Y:S01]  /*1d60*/  SYNCS.PHASECHK.TRANS64.TRYWAIT P0, [UR4+0x88], R0 ;  /* 0x00008800ff0075a7 */ /* 0x0002e20008001104 */
[----:B------:R-:W-:-:S04]  /*1d70*/  ULEA.HI UR4, UR20, UR20, URZ, 0x1 ;  /* 0x0000001414047291 */ /* 0x000fc8000f8f08ff */
[----:B------:R-:W-:-:S04]  /*1d80*/  USHF.L.U32 UR4, UR4, 0x6, URZ ;  /* 0x0000000604047899 */ /* 0x000fc800080006ff */
[----:B------:R-:W-:-:S04]  /*1d90*/  ULOP3.LUT UR35, UR4, 0xffffff80, URZ, 0xc0, !UPT ;  /* 0xffffff8004237892 */ /* 0x000fc8000f8ec0ff */
[----:B------:R-:W-:Y:S01]  /*1da0*/  UIADD3 UR35, UPT, UPT, UR45, UR35, URZ ;  /* 0x000000232d237290 */ /* 0x000fe2000fffe0ff */
[----:B------:R-:W-:Y:S11]  /*1db0*/  BRA.U !UP0, `(.L_x_26) ;  /* 0x0000000108c87547 */ /* 0x000ff6000b800000 */
[----:B------:R-:W-:Y:S01]  /*1dc0*/  UMOV UR16, UR43 ;  /* 0x0000002b00107c82 */ /* 0x000fe20008000000 */
[----:B------:R-:W-:Y:S01]  /*1dd0*/  UMOV UR4, UR6 ;  /* 0x0000000600047c82 */ /* 0x000fe20008000000 */
[----:B------:R-:W-:-:S05]  /*1de0*/  UMOV UR34, URZ ;  /* 0x000000ff00227c82 */ /* 0x000fca0008000000 */
.L_x_32:
[----:B------:R-:W-:Y:S01]  /*1df0*/  ULEA UR33, UR4, UR13, 0x3 ;  /* 0x0000000d04217291 */ /* 0x000fe2000f8e18ff */
[----:B------:R-:W-:Y:S01]  /*1e00*/  @P3 MOV R2, 0x6000 ;  /* 0x0000600000023802 */ /* 0x000fe20000000f00 */
[----:B-1-34-:R-:W-:Y:S10]  /*1e10*/  @P0 BRA `(.L_x_27) ;  /* 0x00000000000c0947 */ /* 0x01aff40003800000 */
[----:B------:R-:W-:-:S04]  /*1e20*/  SHF.L.U32 R3, R12, 0x1f, RZ ;  /* 0x0000001f0c037819 */ /* 0x000fc800000006ff */
[----:B------:R-:W3:Y:S02]  /*1e30*/  SYNCS.PHASECHK.TRANS64.TRYWAIT P0, [UR33+0x88], R3 ;  /* 0x00008803ff0075a7 */ /* 0x000ee40008001121 */
[----:B---3--:R-:W-:Y:S05]  /*1e40*/  @!P0 BRA `(.L_x_28) ;  /* 0x0000006800108947 */ /* 0x008fea0003800000 */
.L_x_27:
[----:B------:R3:W-:Y:S01]  /*1e50*/  @P3 SYNCS.ARRIVE.TRANS64 RZ, [UR33], R2 ;  /* 0x00000002ffff39a7 */ /* 0x0007e20008000021 */
[----:B------:R-:W-:Y:S02]  /*1e60*/  ULOP3.LUT UR5, UR21, 0x2, URZ, 0xfc, !UPT ;  /* 0x0000000215057892 */ /* 0x000fe4000f8efcff */
[----:B------:R-:W-:Y:S02]  /*1e70*/  UIADD3 UR16, UPT, UPT, UR16, 0x1, URZ ;  /* 0x0000000110107890 */ /* 0x000fe4000fffe0ff */
[----:B------:R-:W-:Y:S02]  /*1e80*/  UISETP.NE.AND UP0, UPT, UR5, 0x2, UPT ;  /* 0x000000020500788c */ /* 0x000fe4000bf05270 */
[----:B------:R-:W-:-:S07]  /*1e90*/  UISETP.NE.AND UP2, UPT, UR16, 0x1, UPT ;  /* 0x000000011000788c */ /* 0x000fce000bf45270 */
[----:B------:R-:W-:Y:S05]  /*1ea0*/  BRA.U UP0, `(.L_x_29) ;  /* 0x0000000100047547 */ /* 0x000fea000b800000 */
[----:B--2---:R-:W-:Y:S05]  /*1eb0*/  BPT.TRAP 0x1 ;  /* 0x000000040000795c */ /* 0x004fea0000300000 */
.L_x_29:
[----:B------:R-:W-:Y:S04]  /*1ec0*/  BSSY.RECONVERGENT B0, `(.L_x_30) ;  /* 0x0000003000007945 */ /* 0x000fe80003800200 */
[----:B------:R-:W-:Y:S05]  /*1ed0*/  @!P2 BRA `(.L_x_31) ;  /* 0x000000000004a947 */ /* 0x000fea0003800000 */
[----:B--2---:R-:W-:Y:S05]  /*1ee0*/  BPT.TRAP 0x1 ;  /* 0x000000040000795c */ /* 0x004fea0000300000 */
.L_x_31:
[----:B--2---:R-:W-:Y:S05]  /*1ef0*/  BSYNC.RECONVERGENT B0 ;  /* 0x0000000000007941 */ /* 0x004fea0003800200 */
.L_x_30:
[----:B------:R-:W-:Y:S02]  /*1f00*/  UIADD3 UR5, UPT, UPT, UR4, 0x1, URZ ;  /* 0x0000000104057890 */ /* 0x000fe4000fffe0ff */
[----:B------:R-:W-:Y:S02]  /*1f10*/  USHF.L.U32 UR8, UR4, 0xc, URZ ;  /* 0x0000000c04087899 */ /* 0x000fe400080006ff */
[----:B------:R-:W-:Y:S02]  /*1f20*/  UISETP.NE.AND UP0, UPT, UR5, 0x11, UPT ;  /* 0x000000110500788c */ /* 0x000fe4000bf05270 */
[----:B------:R-:W-:Y:S02]  /*1f30*/  ULOP3.LUT UR32, UR8, UR28, URZ, 0xfc, !UPT ;  /* 0x0000001c08207292 */ /* 0x000fe4000f8efcff */
[----:B------:R-:W-:Y:S02]  /*1f40*/  USEL UR7, URZ, 0x1, UP0 ;  /* 0x00000001ff077887 */ /* 0x000fe40008000000 */
[----:B------:R-:W-:-:S02]  /*1f50*/  USEL UR6, UR5, URZ, UP0 ;  /* 0x000000ff05067287 */ /* 0x000fc40008000000 */
[----:B------:R-:W-:Y:S02]  /*1f60*/  UIADD3 UR14, UP1, UPT, UR26, 0x80, URZ ;  /* 0x000000801a0e7890 */ /* 0x000fe4000ff3e0ff */
[----:B------:R-:W-:Y:S01]  /*1f70*/  ULEA UR5, UR6, UR13, 0x3 ;  /* 0x0000000d06057291 */ /* 0x000fe2000f8e18ff */
[----:B------:R-:W-:Y:S01]  /*1f80*/  LOP3.LUT R12, R12, UR7, RZ, 0x3c, !PT ;  /* 0x000000070c0c7c12 */ /* 0x000fe2000f8e3cff */
[----:B------:R-:W-:Y:S02]  /*1f90*/  ULEA UR32, UR32, UR13, 0x1 ;  /* 0x0000000d20207291 */ /* 0x000fe4000f8e08ff */
[----:B------:R-:W-:Y:S01]  /*1fa0*/  UIADD3 UR4, UP0, UPT, UR26, 0x180, URZ ;  /* 0x000001801a047890 */ /* 0x000fe2000ff1e0ff */
[----:B-1----:R-:W-:Y:S01]  /*1fb0*/  SHF.L.U32 R0, R12, 0x1f, RZ ;  /* 0x0000001f0c007819 */ /* 0x002fe200000006ff */
[----:B------:R-:W-:Y:S02]  /*1fc0*/  ULOP3.LUT UR33, UR33, 0xfefffff8, URZ, 0xc0, !UPT ;  /* 0xfefffff821217892 */ /* 0x000fe4000f8ec0ff */
[----:B------:R-:W-:Y:S01]  /*1fd0*/  UIADD3.X UR15, UPT, UPT, URZ, UR27, URZ, UP1, !UPT ;  /* 0x0000001bff0f7290 */ /* 0x000fe20008ffe4ff */
[----:B------:R4:W1:Y:S01]  /*1fe0*/  SYNCS.PHASECHK.TRANS64.TRYWAIT P0, [UR5+0x88], R0 ;  /* 0x00008800ff0075a7 */ /* 0x0008620008001105 */
[----:B------:R-:W-:-:S02]  /*1ff0*/  UIADD3 UR32, UPT, UPT, UR32, 0x3400, URZ ;  /* 0x0000340020207890 */ /* 0x000fc4000fffe0ff */
[----:B------:R-:W-:Y:S02]  /*2000*/  UPRMT UR7, URZ, 0x5410, UR24 ;  /* 0x00005410ff077896 */ /* 0x000fe40008000018 */
[----:B------:R-:W-:Y:S02]  /*2010*/  UIADD3 UR8, UPT, UPT, UR13, 0x25400, UR8 ;  /* 0x000254000d087890 */ /* 0x000fe4000fffe008 */
[----:B------:R-:W-:Y:S01]  /*2020*/  UIADD3.X UR5, UPT, UPT, URZ, UR27, URZ, UP0, !UPT ;  /* 0x0000001bff057290 */ /* 0x000fe200087fe4ff */
[----:B------:R-:W-:Y:S01]  /*2030*/  UMOV UR18, 0x0 ;  /* 0x0000000000127882 */ /* 0x000fe20000000000 */
[----:B------:R-:W-:Y:S01]  /*2040*/  UMOV UR19, 0x10000000 ;  /* 0x1000000000137882 */ /* 0x000fe20000000000 */
[----:B------:R-:W-:Y:S01]  /*2050*/  UMOV UR10, UR34 ;  /* 0x00000022000a7c82 */ /* 0x000fe20008000000 */
[----:B------:R-:W-:Y:S01]  /*2060*/  UMOV UR12, UR36 ;  /* 0x00000024000c7c82 */ /* 0x000fe20008000000 */
[----:B------:R-:W-:Y:S01]  /*2070*/  UMOV UR9, UR33 ;  /* 0x0000002100097c82 */ /* 0x000fe20008000000 */
[----:B------:R2:W-:Y:S03]  /*2080*/  UTMALDG.3D.MULTICAST.2CTA [UR32], [UR14], UR7, desc[UR18] ;  /* 0x000012200e0073b4 */ /* 0x0005e60008211807 */
[----:B------:R3:W-:Y:S01]  /*2090*/  UTMALDG.3D.2CTA [UR8], [UR4], desc[UR18] ;  /* 0x00001208040075b4 */ /* 0x0007e20008211000 */
[----:B--2---:R-:W-:Y:S01]  /*20a0*/  UIADD3 UR34, UPT, UPT, UR34, 0x40, URZ ;  /* 0x0000004022227890 */ /* 0x004fe2000fffe0ff */
[----:B------:R-:W-:Y:S01]  /*20b0*/  UMOV UR7, UR29 ;  /* 0x0000001d00077c82 */ /* 0x000fe20008000000 */
[----:B---3--:R-:W-:Y:S01]  /*20c0*/  UMOV UR4, UR6 ;  /* 0x0000000600047c82 */ /* 0x008fe20008000000 */
[----:B------:R-:W-:Y:S09]  /*20d0*/  BRA.U UP2, `(.L_x_32) ;  /* 0xfffffffd02447547 */ /* 0x000ff2000b83ffff */
.L_x_26:
[----:B------:R-:W-:Y:S01]  /*20e0*/  ULEA UR4, UR6, UR13, 0x3 ;  /* 0x0000000d06047291 */ /* 0x000fe2000f8e18ff */
[----:B-1--4-:R-:W-:Y:S01]  /*20f0*/  SHF.L.U32 R0, R12, 0x1f, RZ ;  /* 0x0000001f0c007819 */ /* 0x012fe200000006ff */
[----:B------:R-:W-:Y:S01]  /*2100*/  @!P1 SYNCS.ARRIVE.TRANS64.A1T0 RZ, [UR13+0x148], RZ ;  /* 0x000148ffffff99a7 */ /* 0x000fe2000810000d */
[----:B------:R-:W-:-:S06]  /*2110*/  UISETP.GT.AND UP0, UPT, UR41, UR40, UPT ;  /* 0x000000282900728c */ /* 0x000fcc000bf04270 */
[----:B---3--:R1:W3:Y:S03]  /*2120*/  SYNCS.PHASECHK.TRANS64.TRYWAIT P0, [UR4+0x88], R0 ;  /* 0x00008800ff0075a7 */ /* 0x0082e60008001104 */
[----:B------:R-:W-:Y:S05]  /*2130*/  BRA.U !UP0, `(.L_x_33) ;  /* 0x0000000108c07547 */ /* 0x000fea000b800000 */
[----:B------:R-:W-:Y:S01]  /*2140*/  UIADD3 UR25, UPT, UPT, UR44, UR7, URZ ;  /* 0x000000072c197290 */ /* 0x000fe2000fffe0ff */
[----:B------:R-:W-:-:S11]  /*2150*/  UMOV UR4, UR6 ;  /* 0x0000000600047c82 */ /* 0x000fd60008000000 */
.L_x_39:
[----:B------:R-:W-:Y:S01]  /*2160*/  ULEA UR17, UR4, UR13, 0x3 ;  /* 0x0000000d04117291 */ /* 0x000fe2000f8e18ff */
[----:B---3--:R-:W-:Y:S01]  /*2170*/  @P3 MOV R2, 0x6000 ;  /* 0x0000600000023802 */ /* 0x008fe20000000f00 */
[----:B-1-3--:R-:W-:Y:S10]  /*2180*/  @P0 BRA `(.L_x_34) ;  /* 0x00000000000c0947 */ /* 0x00aff40003800000 */
[----:B------:R-:W-:-:S04]  /*2190*/  SHF.L.U32 R3, R12, 0x1f, RZ ;  /* 0x0000001f0c037819 */ /* 0x000fc800000006ff */
[----:B------:R-:W3:Y:S02]  /*21a0*/  SYNCS.PHASECHK.TRANS64.TRYWAIT P0, [UR17+0x88], R3 ;  /* 0x00008803ff0075a7 */ /* 0x000ee40008001111 */
[----:B---3--:R-:W-:Y:S05]  /*21b0*/  @!P0 BRA `(.L_x_35) ;  /* 0x00000064004c8947 */ /* 0x008fea0003800000 */
.L_x_34:
[----:B------:R3:W-:Y:S01]  /*21c0*/  @P3 SYNCS.ARRIVE.TRANS64 RZ, [UR17], R2 ;  /* 0x00000002ffff39a7 */ /* 0x0007e20008000011 */
[----:B------:R-:W-:-:S04]  /*21d0*/  ULOP3.LUT UR5, UR21, 0x2, URZ, 0xfc, !UPT ;  /* 0x0000000215057892 */ /* 0x000fc8000f8efcff */
[----:B------:R-:W-:-:S09]  /*21e0*/  UISETP.NE.AND UP0, UPT, UR5, 0x2, UPT ;  /* 0x000000020500788c */ /* 0x000fd2000bf05270 */
[----:B------:R-:W-:Y:S05]  /*21f0*/  BRA.U UP0, `(.L_x_36) ;  /* 0x0000000100047547 */ /* 0x000fea000b800000 */
[----:B--2---:R-:W-:Y:S05]  /*2200*/  BPT.TRAP 0x1 ;  /* 0x000000040000795c */ /* 0x004fea0000300000 */
.L_x_36:
[----:B------:R-:W-:Y:S04]  /*2210*/  BSSY.RECONVERGENT B0, `(.L_x_37) ;  /* 0x0000003000007945 */ /* 0x000fe80003800200 */
[----:B------:R-:W-:Y:S05]  /*2220*/  @!P2 BRA `(.L_x_38) ;  /* 0x000000000004a947 */ /* 0x000fea0003800000 */
[----:B--2---:R-:W-:Y:S05]  /*2230*/  BPT.TRAP 0x1 ;  /* 0x000000040000795c */ /* 0x004fea0000300000 */
.L_x_38:
[----:B--2---:R-:W-:Y:S05]  /*2240*/  BSYNC.RECONVERGENT B0 ;  /* 0x0000000000007941 */ /* 0x004fea0003800200 */
.L_x_37:
[----:B------:R-:W-:Y:S02]  /*2250*/  UIADD3 UR5, UPT, UPT, UR4, 0x1, URZ ;  /* 0x0000000104057890 */ /* 0x000fe4000fffe0ff */
[----:B------:R-:W-:Y:S02]  /*2260*/  UIADD3 UR14, UP1, UPT, UR26, 0x80, URZ ;  /* 0x000000801a0e7890 */ /* 0x000fe4000ff3e0ff */
[----:B------:R-:W-:Y:S02]  /*2270*/  UISETP.NE.AND UP0, UPT, UR5, 0x11, UPT ;  /* 0x000000110500788c */ /* 0x000fe4000bf05270 */
[----:B------:R-:W-:Y:S02]  /*2280*/  ULEA UR16, UR4, UR30, 0xd ;  /* 0x0000001e04107291 */ /* 0x000fe4000f8e68ff */
[----:B------:R-:W-:Y:S02]  /*2290*/  USEL UR8, URZ, 0x1, UP0 ;  /* 0x00000001ff087887 */ /* 0x000fe40008000000 */
[----:B------:R-:W-:-:S02]  /*22a0*/  USEL UR6, UR5, URZ, UP0 ;  /* 0x000000ff05067287 */ /* 0x000fc40008000000 */
[----:B------:R-:W-:Y:S02]  /*22b0*/  UIADD3 UR22, UP0, UPT, UR26, 0x180, URZ ;  /* 0x000001801a167890 */ /* 0x000fe4000ff1e0ff */
[----:B------:R-:W-:Y:S01]  /*22c0*/  LOP3.LUT R12, R12, UR8, RZ, 0x3c, !PT ;  /* 0x000000080c0c7c12 */ /* 0x000fe2000f8e3cff */
[----:B------:R-:W-:Y:S02]  /*22d0*/  ULEA UR8, UR4, UR13, 0xc ;  /* 0x0000000d04087291 */ /* 0x000fe4000f8e60ff */
[----:B------:R-:W-:Y:S01]  /*22e0*/  ULEA UR5, UR6, UR13, 0x3 ;  /* 0x0000000d06057291 */ /* 0x000fe2000f8e18ff */
[----:B-1----:R-:W-:Y:S01]  /*22f0*/  SHF.L.U32 R0, R12, 0x1f, RZ ;  /* 0x0000001f0c007819 */ /* 0x002fe200000006ff */
[----:B------:R-:W-:Y:S02]  /*2300*/  USHF.L.U32 UR18, UR7, 0x6, URZ ;  /* 0x0000000607127899 */ /* 0x000fe400080006ff */
[----:B------:R-:W-:Y:S02]  /*2310*/  ULOP3.LUT UR17, UR17, 0xfefffff8, URZ, 0xc0, !UPT ;  /* 0xfefffff811117892 */ /* 0x000fe4000f8ec0ff */
[----:B------:R-:W-:-:S02]  /*2320*/  UIADD3.X UR15, UPT, UPT, URZ, UR27, URZ, UP1, !UPT ;  /* 0x0000001bff0f7290 */ /* 0x000fc40008ffe4ff */
[----:B------:R-:W-:Y:S01]  /*2330*/  UPRMT UR4, URZ, 0x5410, UR24 ;  /* 0x00005410ff047896 */ /* 0x000fe20008000018 */
[----:B------:R4:W1:Y:S01]  /*2340*/  SYNCS.PHASECHK.TRANS64.TRYWAIT P0, [UR5+0x88], R0 ;  /* 0x00008800ff0075a7 */ /* 0x0008620008001105 */
[----:B------:R-:W-:Y:S02]  /*2350*/  UIADD3 UR8, UPT, UPT, UR8, 0x25400, URZ ;  /* 0x0002540008087890 */ /* 0x000fe4000fffe0ff */
[----:B------:R-:W-:Y:S01]  /*2360*/  UIADD3.X UR23, UPT, UPT, URZ, UR27, URZ, UP0, !UPT ;  /* 0x0000001bff177290 */ /* 0x000fe200087fe4ff */
[----:B------:R-:W-:Y:S01]  /*2370*/  UMOV UR32, 0x0 ;  /* 0x0000000000207882 */ /* 0x000fe20000000000 */
[----:B------:R-:W-:Y:S01]  /*2380*/  UMOV UR33, 0x10000000 ;  /* 0x1000000000217882 */ /* 0x000fe20000000000 */
[----:B------:R-:W-:Y:S01]  /*2390*/  UMOV UR19, UR35 ;  /* 0x0000002300137c82 */ /* 0x000fe20008000000 */
[----:B------:R-:W-:Y:S01]  /*23a0*/  UMOV UR20, UR36 ;  /* 0x0000002400147c82 */ /* 0x000fe20008000000 */
[----:B------:R-:W-:Y:S01]  /*23b0*/  UMOV UR12, UR36 ;  /* 0x00000024000c7c82 */ /* 0x000fe20008000000 */
[----:B------:R-:W-:Y:S01]  /*23c0*/  UMOV UR9, UR17 ;  /* 0x0000001100097c82 */ /* 0x000fe20008000000 */
[----:B------:R-:W-:Y:S01]  /*23d0*/  UMOV UR10, UR18 ;  /* 0x00000012000a7c82 */ /* 0x000fe20008000000 */
[----:B------:R2:W-:Y:S01]  /*23e0*/  UTMALDG.3D.MULTICAST.2CTA [UR16], [UR14], UR4, desc[UR32] ;  /* 0x000020100e0073b4 */ /* 0x0005e20008211804 */
[----:B------:R-:W-:-:S04]  /*23f0*/  UIADD3 UR7, UPT, UPT, UR7, 0x1, URZ ;  /* 0x0000000107077890 */ /* 0x000fc8000fffe0ff */
[----:B------:R-:W-:Y:S01]  /*2400*/  UISETP.NE.AND UP0, UPT, UR7, UR25, UPT ;  /* 0x000000190700728c */ /* 0x000fe2000bf05270 */
[----:B------:R4:W-:Y:S01]  /*2410*/  UTMALDG.3D.2CTA [UR8], [UR22], desc[UR32] ;  /* 0x00002008160075b4 */ /* 0x0009e20008211000 */
[----:B--2---:R-:W-:-:S07]  /*2420*/  UMOV UR4, UR6 ;  /* 0x0000000600047c82 */ /* 0x004fce0008000000 */
[----:B----4-:R-:W-:Y:S05]  /*2430*/  BRA.U UP0, `(.L_x_39) ;  /* 0xfffffffd00487547 */ /* 0x010fea000b83ffff */
.L_x_33:
[C---:B------:R-:W-:Y:S01]  /*2440*/  LEA R3, R11.reuse, UR13, 0x3 ;  /* 0x0000000d0b037c11 */ /* 0x040fe2000f8e18ff */
[----:B------:R-:W-:Y:S01]  /*2450*/  NOP ;  /* 0x0000000000007918 */ /* 0x000fe20000000000 */
[----:B-1----:R-:W-:Y:S02]  /*2460*/  SHF.L.U32 R0, R10, 0x1f, RZ ;  /* 0x0000001f0a007819 */ /* 0x002fe400000006ff */
[----:B------:R-:W-:Y:S02]  /*2470*/  LEA R4, R11, UR13, 0x4 ;  /* 0x0000000d0b047c11 */ /* 0x000fe4000f8e20ff */
[----:B---3--:R-:W1:Y:S02]  /*2480*/  SYNCS.PHASECHK.TRANS64.TRYWAIT P0, [R3+URZ+0x150], R0 ;  /* 0x00015000030075a7 */ /* 0x008e6400080011ff */
[----:B-1----:R-:W-:Y:S05]  /*2490*/  @!P0 BRA `(.L_x_40) ;  /* 0x0000006000ac8947 */ /* 0x002fea0003800000 */
.L_x_150:
[----:B------:R-:W3:Y:S01]  /*24a0*/  LDS.128 R4, [R4+0x1e0] ;  /* 0x0001e00004047984 */ /* 0x000ee20000000c00 */
[----:B------:R-:W-:Y:S01]  /*24b0*/  UISETP.GE.AND UP0, UPT, UR42, 0x1, UPT ;  /* 0x000000012a00788c */ /* 0x000fe2000bf06270 */
[----:B------:R-:W-:Y:S01]  /*24c0*/  @!PT LDS RZ, [RZ] ;  /* 0x00000000fffff984 */ /* 0x000fe20000000800 */
[----:B------:R-:W-:Y:S01]  /*24d0*/  @!PT LDS RZ, [RZ] ;  /* 0x00000000fffff984 */ /* 0x000fe20000000800 */
[----:B------:R-:W-:Y:S01]  /*24e0*/  @!PT LDS RZ, [RZ] ;  /* 0x00000000fffff984 */ /* 0x000fe20000000800 */
[----:B------:R-:W-:Y:S01]  /*24f0*/  @!PT LDS RZ, [RZ] ;  /* 0x00000000fffff984 */ /* 0x000fe20000000800 */
[----:B------:R4:W-:Y:S06]  /*2500*/  MEMBAR.ALL.CTA ;  /* 0x0000000000007992 */ /* 0x0009ec0000008000 */
[----:B----4-:R-:W4:Y:S01]  /*2510*/  FENCE.VIEW.ASYNC.S ;  /* 0x00000000000073c6 */ /* 0x010f220000000000 */
[----:B---3--:R-:W-:-:S13]  /*2520*/  LOP3.LUT P0, RZ, R6, 0x1, RZ, 0xc0, !PT ;  /* 0x0000000106ff7812 */ /* 0x008fda000780c0ff */
[----:B----4-:R-:W-:Y:S01]  /*2530*/  VOTEU.ANY UP1, P0 ;  /* 0x0000000000ff7886 */ /* 0x010fe20000020100 */
[----:B------:R-:W-:-:S13]  /*2540*/  PLOP3.LUT P0, PT, PT, PT, UP1, 0x80, 0x8 ;  /* 0x000000000008781c */ /* 0x000fda0003f0f018 */
[----:B-1----:R-:W-:Y:S02]  /*2550*/  @P0 LOP3.LUT R0, R5, 0xffff, RZ, 0xc0, !PT ;  /* 0x0000ffff05000812 */ /* 0x002fe400078ec0ff */
[----:B------:R-:W-:Y:S02]  /*2560*/  @P0 MOV R2, R4 ;  /* 0x0000000400020202 */ /* 0x000fe40000000f00 */
[----:B------:R-:W-:Y:S01]  /*2570*/  @P0 R2UR UR5, R0 ;  /* 0x00000000000502ca */ /* 0x000fe200000e0000 */
[----:B------:R-:W-:Y:S01]  /*2580*/  VIADD R0, R3, 0x160 ;  /* 0x0000016003007836 */ /* 0x000fe20000000000 */
[----:B------:R-:W-:Y:S02]  /*2590*/  @P0 SHF.R.U32.HI R4, RZ, 0x10, R5 ;  /* 0x00000010ff040819 */ /* 0x000fe40000011605 */
[----:B------:R-:W-:Y:S02]  /*25a0*/  @P0 R2UR UR7, R2 ;  /* 0x00000000020702ca */ /* 0x000fe400000e0000 */
[----:B------:R-:W-:-:S02]  /*25b0*/  PRMT R0, RZ, 0x654, R0 ;  /* 0x00000654ff007816 */ /* 0x000fc40000000000 */
[----:B------:R-:W-:Y:S02]  /*25c0*/  @P0 R2UR UR4, R4 ;  /* 0x00000000040402ca */ /* 0x000fe400000e0000 */
[----:B------:R1:W-:Y:S03]  /*25d0*/  SYNCS.ARRIVE.TRANS64.RED.A1T0 RZ, [R0+URZ], RZ ;  /* 0x000000ff00ff79a7 */ /* 0x0003e600081004ff */
[----:B------:R-:W-:-:S04]  /*25e0*/  @UP1 UMOV UR31, UR5 ;  /* 0x00000005001f1c82 */ /* 0x000fc80008000000 */
[----:B------:R-:W-:-:S04]  /*25f0*/  @UP1 UMOV UR37, UR7 ;  /* 0x0000000700251c82 */ /* 0x000fc80008000000 */
[----:B------:R-:W-:Y:S01]  /*2600*/  @UP1 UMOV UR36, UR4 ;  /* 0x0000000400241c82 */ /* 0x000fe20008000000 */
[----:B------:R-:W-:Y:S05]  /*2610*/  BRA.U !UP0, `(.L_x_41) ;  /* 0x0000000108d47547 */ /* 0x000fea000b800000 */
[----:B------:R-:W2:Y:S01]  /*2620*/  LDCU.128 UR16, c[0x0][0xb10] ;  /* 0x00016200ff1077ac */ /* 0x000ea20008000c00 */
[----:B------:R-:W3:Y:S01]  /*2630*/  LDCU UR12, c[0x0][0xb20] ;  /* 0x00016400ff0c77ac */ /* 0x000ee20008000800 */
[----:B------:R-:W4:Y:S01]  /*2640*/  LDCU UR20, c[0x0][0xb0c] ;  /* 0x00016180ff1477ac */ /* 0x000f220008000800 */
[----:B------:R-:W1:Y:S01]  /*2650*/  LDCU.64 UR8, c[0x0][0xb28] ;  /* 0x00016500ff0877ac */ /* 0x000e620008000a00 */
[----:B------:R-:W-:Y:S02]  /*2660*/  UISETP.NE.AND UP3, UPT, UR42, 0x1, UPT ;  /* 0x000000012a00788c */ /* 0x000fe4000bf65270 */
[----:B--2---:R-:W-:Y:S02]  /*2670*/  UIMAD.WIDE.U32 UR10, UR38, UR19, URZ ;  /* 0x00000013260a72a5 */ /* 0x004fe4000f8e00ff */
[----:B------:R-:W-:Y:S02]  /*2680*/  UIMAD.WIDE.U32 UR4, UR39, UR16, URZ ;  /* 0x00000010270472a5 */ /* 0x000fe4000f8e00ff */
[----:B------:R-:W-:-:S02]  /*2690*/  UISETP.NE.AND UP0, UPT, UR18, 0x1, UPT ;  /* 0x000000011200788c */ /* 0x000fc4000bf05270 */
[----:B------:R-:W-:Y:S01]  /*26a0*/  UIMAD.WIDE.U32 UR22, UR31, UR19, URZ ;  /* 0x000000131f1672a5 */ /* 0x000fe2000f8e00ff */
[----:B------:R-:W-:Y:S02]  /*26b0*/  UMOV UR10, UR11 ;  /* 0x0000000b000a7c82 */ /* 0x000fe40008000000 */
[----:B------:R-:W-:Y:S01]  /*26c0*/  UMOV UR4, UR5 ;  /* 0x0000000500047c82 */ /* 0x000fe20008000000 */
[----:B---3--:R-:W-:Y:S02]  /*26d0*/  USHF.R.U32.HI UR10, URZ, UR12, UR10 ;  /* 0x0000000cff0a7299 */ /* 0x008fe4000801160a */
[----:B----4-:R-:W-:Y:S02]  /*26e0*/  UISETP.NE.AND UP2, UPT, UR20, 0x1, UPT ;  /* 0x000000011400788c */ /* 0x010fe4000bf45270 */
[----:B------:R-:W-:Y:S02]  /*26f0*/  USHF.R.U32.HI UR4, URZ, UR17, UR4 ;  /* 0x00000011ff047299 */ /* 0x000fe40008011604 */
[----:B------:R-:W-:-:S02]  /*2700*/  USEL UR5, UR38, UR10, !UP0 ;  /* 0x0000000a26057287 */ /* 0x000fc4000c000000 */
[----:B------:R-:W-:Y:S02]  /*2710*/  USEL UR7, UR39, UR4, !UP2 ;  /* 0x0000000427077287 */ /* 0x000fe4000d000000 */
[----:B-1----:R-:W-:Y:S01]  /*2720*/  UIMAD.WIDE.U32 UR10, UR5, UR8, URZ ;  /* 0x00000008050a72a5 */ /* 0x002fe2000f8e00ff */
[----:B------:R-:W-:Y:S01]  /*2730*/  UMOV UR4, UR23 ;  /* 0x0000001700047c82 */ /* 0x000fe20008000000 */
[----:B------:R-:W-:Y:S02]  /*2740*/  UIMAD.WIDE.U32 UR14, UR37, UR16, URZ ;  /* 0x00000010250e72a5 */ /* 0x000fe4000f8e00ff */
[----:B------:R-:W-:-:S03]  /*2750*/  UIMAD.WIDE.U32 UR22, UR7, UR8, URZ ;  /* 0x00000008071672a5 */ /* 0x000fc6000f8e00ff */
[----:B------:R-:W-:Y:S01]  /*2760*/  UMOV UR10, UR11 ;  /* 0x0000000b000a7c82 */ /* 0x000fe20008000000 */
[----:B------:R-:W-:Y:S02]  /*2770*/  USHF.R.U32.HI UR4, URZ, UR12, UR4 ;  /* 0x0000000cff047299 */ /* 0x000fe40008011604 */
[----:B------:R-:W-:Y:S01]  /*2780*/  @UP3 USHF.R.U32.HI UR5, URZ, UR9, UR10 ;  /* 0x00000009ff053299 */ /* 0x000fe2000801160a */
[----:B------:R-:W-:Y:S01]  /*2790*/  UMOV UR14, UR15 ;  /* 0x0000000f000e7c82 */ /* 0x000fe20008000000 */
[----:B------:R-:W-:Y:S01]  /*27a0*/  UMOV UR22, UR23 ;  /* 0x0000001700167c82 */ /* 0x000fe20008000000 */
[----:B------:R-:W-:Y:S02]  /*27b0*/  USHF.R.U32.HI UR17, URZ, UR17, UR14 ;  /* 0x00000011ff117299 */ /* 0x000fe4000801160e */
[----:B------:R-:W-:Y:S02]  /*27c0*/  USEL UR4, UR31, UR4, !UP0 ;  /* 0x000000041f047287 */ /* 0x000fe4000c000000 */
[----:B------:R-:W-:-:S02]  /*27d0*/  @UP3 USHF.R.U32.HI UR7, URZ, UR9, UR22 ;  /* 0x00000009ff073299 */ /* 0x000fc40008011616 */
[----:B------:R-:W-:Y:S02]  /*27e0*/  UIMAD UR10, UR42, UR5, URZ ;  /* 0x000000052a0a72a4 */ /* 0x000fe4000f8e02ff */
[----:B------:R-:W-:Y:S02]  /*27f0*/  USEL UR5, UR37, UR17, !UP2 ;  /* 0x0000001125057287 */ /* 0x000fe4000d000000 */
[----:B------:R-:W-:Y:S02]  /*2800*/  UIMAD UR12, UR42, UR7, URZ ;  /* 0x000000072a0c72a4 */ /* 0x000fe4000f8e02ff */
[----:B------:R-:W-:Y:S02]  /*2810*/  UISETP.GE.AND UP0, UPT, UR4, UR10, UPT ;  /* 0x0000000a0400728c */ /* 0x000fe4000bf06270 */
[----:B------:R-:W-:Y:S02]  /*2820*/  UIMAD.WIDE.U32 UR10, UR4, UR8, URZ ;  /* 0x00000008040a72a5 */ /* 0x000fe4000f8e00ff */
[----:B------:R-:W-:-:S02]  /*2830*/  UISETP.GE.OR UP0, UPT, UR5, UR12, UP0 ;  /* 0x0000000c0500728c */ /* 0x000fc40008706670 */
[----:B------:R-:W-:Y:S02]  /*2840*/  UIMAD.WIDE.U32 UR14, UR5, UR8, URZ ;  /* 0x00000008050e72a5 */ /* 0x000fe4000f8e00ff */
[----:B------:R-:W-:Y:S01]  /*2850*/  UIADD3 UR12, UPT, UPT, -UR5, URZ, URZ ;  /* 0x000000ff050c7290 */ /* 0x000fe2000fffe1ff */
[----:B------:R-:W-:Y:S01]  /*2860*/  UMOV UR10, UR11 ;  /* 0x0000000b000a7c82 */ /* 0x000fe20008000000 */
[----:B------:R-:W-:Y:S02]  /*2870*/  UIADD3 UR11, UPT, UPT, -UR4, URZ, URZ ;  /* 0x000000ff040b7290 */ /* 0x000fe4000fffe1ff */
[----:B------:R-:W-:-:S03]  /*2880*/  USHF.R.U32.HI UR10, URZ, UR9, UR10 ;  /* 0x00000009ff0a7299 */ /* 0x000fc6000801160a */
[----:B------:R-:W-:Y:S01]  /*2890*/  @!UP0 UMOV UR8, UR15 ;  /* 0x0000000f00088c82 */ /* 0x000fe20008000000 */
[----:B------:R-:W-:Y:S02]  /*28a0*/  UIMAD UR11, UR18, UR11, UR31 ;  /* 0x0000000b120b72a4 */ /* 0x000fe4000f8e021f */
[----:B------:R-:W-:Y:S02]  /*28b0*/  USEL UR10, UR4, UR10, !UP3 ;  /* 0x0000000a040a7287 */ /* 0x000fe4000d800000 */
[----:B------:R-:W-:Y:S02]  /*28c0*/  @!UP0 USHF.R.U32.HI UR8, URZ, UR9, UR8 ;  /* 0x00000009ff088299 */ /* 0x000fe40008011608 */
[----:B------:R-:W-:Y:S02]  /*28d0*/  UIADD3 UR9, UPT, UPT, -UR10, URZ, URZ ;  /* 0x000000ff0a097290 */ /* 0x000fe4000fffe1ff */
[----:B------:R-:W-:Y:S02]  /*28e0*/  @!UP0 USEL UR8, UR5, UR8, !UP3 ;  /* 0x0000000805088287 */ /* 0x000fe4000d800000 */
[----:B------:R-:W-:-:S02]  /*28f0*/  UIMAD UR9, UR42, UR9, UR4 ;  /* 0x000000092a0972a4 */ /* 0x000fc4000f8e0204 */
[----:B------:R-:W-:Y:S02]  /*2900*/  @!UP0 UIADD3 UR10, UPT, UPT, UR10, -UR8, URZ ;  /* 0x800000080a0a8290 */ /* 0x000fe4000fffe0ff */
[----:B------:R-:W-:Y:S02]  /*2910*/  @!UP0 UIMAD UR8, UR9, UR7, UR8 ;  /* 0x00000007090882a4 */ /* 0x000fe4000f8e0208 */
[----:B------:R-:W-:Y:S02]  /*2920*/  @!UP0 UIMAD UR4, UR42, UR10, UR5 ;  /* 0x0000000a2a0482a4 */ /* 0x000fe4000f8e0205 */
[----:B------:R-:W-:Y:S02]  /*2930*/  UIMAD UR7, UR20, UR12, UR37 ;  /* 0x0000000c140772a4 */ /* 0x000fe4000f8e0225 */
[----:B------:R-:W-:Y:S01]  /*2940*/  UIMAD UR31, UR4, UR18, UR11 ;  /* 0x00000012041f72a4 */ /* 0x000fe2000f8e020b */
[----:B------:R-:W-:Y:S02]  /*2950*/  @!UP0 UMOV UR5, UR8 ;  /* 0x0000000800058c82 */ /* 0x000fe40008000000 */
[----:B------:R-:W-:-:S12]  /*2960*/  UIMAD UR37, UR5, UR20, UR7 ;  /* 0x00000014052572a4 */ /* 0x000fd8000f8e0207 */
.L_x_41:
[----:B------:R-:W3:Y:S02]  /*2970*/  LDCU UR4, c[0x0][0xb30] ;  /* 0x00016600ff0477ac */ /* 0x000ee40008000800 */
[----:B---3--:R-:W-:-:S09]  /*2980*/  UISETP.NE.AND UP0, UPT, UR4, 0x1, UPT ;  /* 0x000000010400788c */ /* 0x008fd2000bf05270 */
[----:B------:R-:W-:Y:S05]  /*2990*/  BRA.U UP0, `(.L_x_42) ;  /* 0x0000000100447547 */ /* 0x000fea000b800000 */
[----:B------:R-:W3:Y:S01]  /*29a0*/  LDCU.128 UR16, c[0x0][0xb10] ;  /* 0x00016200ff1077ac */ /* 0x000ee20008000c00 */
[----:B------:R-:W4:Y:S01]  /*29b0*/  LDCU UR10, c[0x0][0xb0c] ;  /* 0x00016180ff0a77ac */ /* 0x000f220008000800 */
[----:B------:R-:W1:Y:S01]  /*29c0*/  LDCU UR7, c[0x0][0xb20] ;  /* 0x00016400ff0777ac */ /* 0x000e620008000800 */
[----:B---3--:R-:W-:Y:S02]  /*29d0*/  UIMAD.WIDE.U32 UR8, UR37, UR16, URZ ;  /* 0x00000010250872a5 */ /* 0x008fe4000f8e00ff */
[----:B------:R-:W-:Y:S02]  /*29e0*/  UIMAD.WIDE.U32 UR4, UR31, UR19, URZ ;  /* 0x000000131f0472a5 */ /* 0x000fe4000f8e00ff */
[----:B----4-:R-:W-:Y:S02]  /*29f0*/  UISETP.NE.AND UP2, UPT, UR10, 0x1, UPT ;  /* 0x000000010a00788c */ /* 0x010fe4000bf45270 */
[----:B------:R-:W-:Y:S01]  /*2a00*/  UISETP.NE.AND UP0, UPT, UR18, 0x1, UPT ;  /* 0x000000011200788c */ /* 0x000fe2000bf05270 */
[----:B------:R-:W-:-:S02]  /*2a10*/  UMOV UR8, UR9 ;  /* 0x0000000900087c82 */ /* 0x000fc40008000000 */
[----:B------:R-:W-:Y:S01]  /*2a20*/  UMOV UR4, UR5 ;  /* 0x0000000500047c82 */ /* 0x000fe20008000000 */
[----:B------:R-:W-:Y:S02]  /*2a30*/  USHF.R.U32.HI UR17, URZ, UR17, UR8 ;  /* 0x00000011ff117299 */ /* 0x000fe40008011608 */
[----:B-1----:R-:W-:Y:S02]  /*2a40*/  USHF.R.U32.HI UR4, URZ, UR7, UR4 ;  /* 0x00000007ff047299 */ /* 0x002fe40008011604 */
[----:B------:R-:W-:Y:S02]  /*2a50*/  USEL UR5, UR37, UR17, !UP2 ;  /* 0x0000001125057287 */ /* 0x000fe4000d000000 */
[----:B------:R-:W-:-:S04]  /*2a60*/  USEL UR4, UR31, UR4, !UP0 ;  /* 0x000000041f047287 */ /* 0x000fc8000c000000 */
[----:B------:R-:W-:Y:S02]  /*2a70*/  UIADD3 UR7, UPT, UPT, UR5, -UR4, URZ ;  /* 0x8000000405077290 */ /* 0x000fe4000fffe0ff */
[----:B------:R-:W-:Y:S02]  /*2a80*/  UIADD3 UR4, UPT, UPT, -UR5, UR4, URZ ;  /* 0x0000000405047290 */ /* 0x000fe4000fffe1ff */
[----:B------:R-:W-:Y:S02]  /*2a90*/  UIMAD UR31, UR7, UR18, UR31 ;  /* 0x00000012071f72a4 */ /* 0x000fe4000f8e021f */
[----:B------:R-:W-:-:S12]  /*2aa0*/  UIMAD UR37, UR4, UR10, UR37 ;  /* 0x0000000a042572a4 */ /* 0x000fd8000f8e0225 */
.L_x_42:
[----:B------:R-:W-:Y:S01]  /*2ab0*/  VIADD R11, R11, 0x1 ;  /* 0x000000010b0b7836 */ /* 0x000fe20000000000 */
[----:B------:R-:W-:Y:S02]  /*2ac0*/  R2UR UR5, R51 ;  /* 0x00000000330572ca */ /* 0x000fe400000e0000 */
[----:B------:R-:W-:Y:S02]  /*2ad0*/  R2UR UR4, R50 ;  /* 0x00000000320472ca */ /* 0x000fe400000e0000 */
[C---:B------:R-:W-:Y:S02]  /*2ae0*/  ISETP.NE.AND P0, PT, R11.reuse, 0x2, PT ;  /* 0x000000020b00780c */ /* 0x040fe40003f05270 */
[----:B------:R-:W-:Y:S02]  /*2af0*/  PLOP3.LUT P1, PT, PT, PT, PT, 0x80, 0x8 ;  /* 0x000000000008781c */ /* 0x000fe40003f2f070 */
[----:B-1----:R-:W-:Y:S02]  /*2b00*/  SEL R0, RZ, 0x1, P0 ;  /* 0x00000001ff007807 */ /* 0x002fe40000000000 */
[----:B------:R-:W-:-:S02]  /*2b10*/  SEL R11, R11, RZ, P0 ;  /* 0x000000ff0b0b7207 */ /* 0x000fc40000000000 */
[----:B------:R-:W-:Y:S01]  /*2b20*/  LOP3.LUT R10, R10, R0, RZ, 0x3c, !PT ;  /* 0x000000000a0a7212 */ /* 0x000fe200078e3cff */
[----:B------:R-:W-:Y:S02]  /*2b30*/  UIADD3 UR20, UPT, UPT, UR37, UR5, URZ ;  /* 0x0000000525147290 */ /* 0x000fe4000fffe0ff */
[----:B------:R-:W-:Y:S01]  /*2b40*/  UIADD3 UR25, UPT, UPT, UR31, UR4, URZ ;  /* 0x000000041f197290 */ /* 0x000fe2000fffe0ff */
[----:B------:R-:W-:Y:S11]  /*2b50*/  BRA.U UP1, `(.L_x_43) ;  /* 0xfffffff101387547 */ /* 0x000ff6000b83ffff */
[----:B------:R-:W-:Y:S01]  /*2b60*/  UIADD3 UR13, UPT, UPT, UR13, 0x88, URZ ;  /* 0x000000880d0d7890 */ /* 0x000fe2000fffe0ff */
[----:B------:R-:W-:-:S03]  /*2b70*/  SHF.L.U32 R2, R12, 0x1f, RZ ;  /* 0x0000001f0c027819 */ /* 0x000fc600000006ff */
[----:B------:R-:W-:-:S09]  /*2b80*/  ULEA UR4, UR6, UR13, 0x3 ;  /* 0x0000000d06047291 */ /* 0x000fd2000f8e18ff */
[----:B------:R-:W1:Y:S02]  /*2b90*/  SYNCS.PHASECHK.TRANS64.TRYWAIT P0, [UR4], R2 ;  /* 0x00000002ff0075a7 */ /* 0x000e640008001104 */
[----:B-1----:R-:W-:Y:S05]  /*2ba0*/  @!P0 BRA `(.L_x_44) ;  /* 0x0000005800fc8947 */ /* 0x002fea0003800000 */
.L_x_152:
[----:B------:R-:W-:-:S04]  /*2bb0*/  UIADD3 UR4, UPT, UPT, UR6, 0x1, URZ ;  /* 0x0000000106047890 */ /* 0x000fc8000fffe0ff */
[----:B------:R-:W-:-:S04]  /*2bc0*/  UISETP.NE.AND UP0, UPT, UR4, 0x11, UPT ;  /* 0x000000110400788c */ /* 0x000fc8000bf05270 */
[----:B------:R-:W-:Y:S02]  /*2bd0*/  USEL UR6, URZ, 0x1, UP0 ;  /* 0x00000001ff067887 */ /* 0x000fe40008000000 */
[----:B------:R-:W-:-:S04]  /*2be0*/  USEL UR4, UR4, URZ, UP0 ;  /* 0x000000ff04047287 */ /* 0x000fc80008000000 */
[----:B------:R-:W-:Y:S01]  /*2bf0*/  ULEA UR5, UR4, UR13, 0x3 ;  /* 0x0000000d04057291 */ /* 0x000fe2000f8e18ff */
[----:B-1----:R-:W-:-:S04]  /*2c00*/  LOP3.LUT R2, R12, UR6, RZ, 0x3c, !PT ;  /* 0x000000060c027c12 */ /* 0x002fc8000f8e3cff */
[----:B------:R-:W-:-:S04]  /*2c10*/  SHF.L.U32 R3, R2, 0x1f, RZ ;  /* 0x0000001f02037819 */ /* 0x000fc800000006ff */
[----:B------:R-:W1:Y:S02]  /*2c20*/  SYNCS.PHASECHK.TRANS64.TRYWAIT P0, [UR5], R3 ;  /* 0x00000003ff0075a7 */ /* 0x000e640008001105 */
[----:B-1----:R-:W-:Y:S05]  /*2c30*/  @!P0 BRA `(.L_x_45) ;  /* 0x0000005800f08947 */ /* 0x002fea0003800000 */
.L_x_154:
[----:B------:R-:W-:-:S04]  /*2c40*/  UIADD3 UR4, UPT, UPT, UR4, 0x1, URZ ;  /* 0x0000000104047890 */ /* 0x000fc8000fffe0ff */
[----:B------:R-:W-:-:S04]  /*2c50*/  UISETP.NE.AND UP0, UPT, UR4, 0x11, UPT ;  /* 0x000000110400788c */ /* 0x000fc8000bf05270 */
[----:B------:R-:W-:Y:S02]  /*2c60*/  USEL UR6, URZ, 0x1, UP0 ;  /* 0x00000001ff067887 */ /* 0x000fe40008000000 */
[----:B------:R-:W-:-:S04]  /*2c70*/  USEL UR4, UR4, URZ, UP0 ;  /* 0x000000ff04047287 */ /* 0x000fc80008000000 */
[----:B------:R-:W-:Y:S01]  /*2c80*/  ULEA UR5, UR4, UR13, 0x3 ;  /* 0x0000000d04057291 */ /* 0x000fe2000f8e18ff */
[----:B------:R-:W-:-:S04]  /*2c90*/  LOP3.LUT R2, R2, UR6, RZ, 0x3c, !PT ;  /* 0x0000000602027c12 */ /* 0x000fc8000f8e3cff */
[----:B-1----:R-:W-:-:S04]  /*2ca0*/  SHF.L.U32 R3, R2, 0x1f, RZ ;  /* 0x0000001f02037819 */ /* 0x002fc800000006ff */
[----:B------:R-:W1:Y:S02]  /*2cb0*/  SYNCS.PHASECHK.TRANS64.TRYWAIT P0, [UR5], R3 ;  /* 0x00000003ff0075a7 */ /* 0x000e640008001105 */
[----:B-1----:R-:W-:Y:S05]  /*2cc0*/  @!P0 BRA `(.L_x_46) ;  /* 0x0000005800e48947 */ /* 0x002fea0003800000 */
.L_x_156:
        /* <DEDUP_REMOVED lines=9> */
.L_x_158:
        /* <DEDUP_REMOVED lines=9> */
.L_x_160:
        /* <DEDUP_REMOVED lines=9> */
.L_x_162:
        /* <DEDUP_REMOVED lines=9> */
.L_x_164:
        /* <DEDUP_REMOVED lines=9> */
.L_x_166:
        /* <DEDUP_REMOVED lines=9> */
.L_x_168:
        /* <DEDUP_REMOVED lines=9> */
.L_x_170:
        /* <DEDUP_REMOVED lines=9> */
.L_x_172:
        /* <DEDUP_REMOVED lines=9> */
.L_x_174:
        /* <DEDUP_REMOVED lines=9> */
.L_x_176:
        /* <DEDUP_REMOVED lines=9> */
.L_x_178:
        /* <DEDUP_REMOVED lines=9> */
.L_x_180:
        /* <DEDUP_REMOVED lines=9> */
.L_x_182:
[----:B------:R-:W-:-:S04]  /*3420*/  UIADD3 UR4, UPT, UPT, UR4, 0x1, URZ ;  /* 0x0000000104047890 */ /* 0x000fc8000fffe0ff */
[----:B------:R-:W-:-:S04]  /*3430*/  UISETP.NE.AND UP0, UPT, UR4, 0x11, UPT ;  /* 0x000000110400788c */ /* 0x000fc8000bf05270 */
[----:B------:R-:W-:Y:S02]  /*3440*/  USEL UR5, URZ, 0x1, UP0 ;  /* 0x00000001ff057887 */ /* 0x000fe40008000000 */
[----:B------:R-:W-:-:S04]  /*3450*/  USEL UR4, UR4, URZ, UP0 ;  /* 0x000000ff04047287 */ /* 0x000fc80008000000 */
[----:B------:R-:W-:Y:S01]  /*3460*/  ULEA UR4, UR4, UR13, 0x3 ;  /* 0x0000000d04047291 */ /* 0x000fe2000f8e18ff */
[----:B------:R-:W-:-:S04]  /*3470*/  LOP3.LUT R2, R2, UR5, RZ, 0x3c, !PT ;  /* 0x0000000502027c12 */ /* 0x000fc8000f8e3cff */
[----:B------:R-:W-:Y:S01]  /*3480*/  SHF.L.U32 R2, R2, 0x1f, RZ ;  /* 0x0000001f02027819 */ /* 0x000fe200000006ff */
[----:B-1----:R-:W-:-:S07]  /*3490*/  IMAD.U32 R0, RZ, RZ, UR4 ;  /* 0x00000004ff007e24 */ /* 0x002fce000f8e00ff */
.L_x_60:
[----:B-1----:R1:W3:Y:S02]  /*34a0*/  SYNCS.PHASECHK.TRANS64.TRYWAIT P0, [R0+URZ], R2 ;  /* 0x00000002000075a7 */ /* 0x0022e400080011ff */
[----:B---3--:R-:W-:Y:S05]  /*34b0*/  @!P0 NANOSLEEP.SYNCS 0x989680 ;  /* 0x009896800000895d */ /* 0x008fea0003900000 */
[----:B------:R-:W3:Y:S02]  /*34c0*/  @!P0 SYNCS.PHASECHK.TRANS64 P0, [R0+URZ], R2 ;  /* 0x00000002000085a7 */ /* 0x000ee400080010ff */
[----:B--23--:R-:W-:Y:S05]  /*34d0*/  @P0 EXIT ;  /* 0x000000000000094d */ /* 0x00cfea0003800000 */
[----:B------:R-:W-:Y:S05]  /*34e0*/  BRA `(.L_x_60) ;  /* 0xfffffffc00ec7947 */ /* 0x000fea000383ffff */
.L_x_23:
[----:B------:R-:W1:Y:S02]  /*34f0*/  S2UR UR4, SR_CgaCtaId ;  /* 0x00000000000479c3 */ /* 0x000e640000008800 */
[----:B-1----:R-:W-:-:S04]  /*3500*/  UISETP.NE.AND UP0, UPT, UR4, URZ, UPT ;  /* 0x000000ff0400728c */ /* 0x002fc8000bf05270 */
[----:B------:R-:W-:-:S09]  /*3510*/  UISETP.NE.OR UP0, UPT, UR13, 0x1, UP0 ;  /* 0x000000010d00788c */ /* 0x000fd20008705670 */
[----:B------:R-:W-:Y:S05]  /*3520*/  BRA.U UP0, `(.L_x_61) ;  /* 0x00000005004c7547 */ /* 0x000fea000b800000 */
[----:B------:R-:W1:Y:S01]  /*3530*/  S2UR UR5, SR_CgaCtaId ;  /* 0x00000000000579c3 */ /* 0x000e620000008800 */
[----:B------:R-:W-:Y:S01]  /*3540*/  UMOV UR4, 0x400 ;  /* 0x0000040000047882 */ /* 0x000fe20000000000 */
[----:B------:R-:W-:Y:S01]  /*3550*/  ISETP.GE.U32.AND P2, PT, R3, 0x4, PT ;  /* 0x000000040300780c */ /* 0x000fe20003f46070 */
[----:B------:R-:W-:Y:S01]  /*3560*/  IMAD.MOV.U32 R12, RZ, RZ, 0x1 ;  /* 0x00000001ff0c7424 */ /* 0x000fe200078e00ff */
[----:B------:R-:W-:Y:S02]  /*3570*/  CS2R R10, SRZ ;  /* 0x00000000000a7805 */ /* 0x000fe4000001ff00 */
[----:B------:R-:W-:Y:S01]  /*3580*/  CS2R R8, SRZ ;  /* 0x0000000000087805 */ /* 0x000fe2000001ff00 */
[----:B-1----:R-:W-:-:S03]  /*3590*/  ULEA UR6, UR5, UR4, 0x18 ;  /* 0x0000000405067291 */ /* 0x002fc6000f8ec0ff */
[----:B------:R-:W-:-:S09]  /*35a0*/  UMOV UR5, URZ ;  /* 0x000000ff00057c82 */ /* 0x000fd20008000000 */
.L_x_65:
[----:B------:R-:W-:Y:S02]  /*35b0*/  LEA R0, R8, UR6, 0x3 ;  /* 0x0000000608007c11 */ /* 0x000fe4000f8e18ff */
[----:B------:R-:W-:-:S03]  /*35c0*/  SHF.L.U32 R4, R9, 0x1f, RZ ;  /* 0x0000001f09047819 */ /* 0x000fc600000006ff */
[----:B------:R-:W-:Y:S01]  /*35d0*/  VIADD R5, R0, 0x1c0 ;  /* 0x000001c000057836 */ /* 0x000fe20000000000 */
[----:B------:R-:W1:Y:S02]  /*35e0*/  SYNCS.PHASECHK.TRANS64.TRYWAIT P0, [R0+URZ+0x1b0], R4 ;  /* 0x0001b004000075a7 */ /* 0x000e6400080011ff */
[----:B-1----:R-:W-:Y:S05]  /*35f0*/  @!P0 BRA `(.L_x_62) ;  /* 0x0000005400e88947 */ /* 0x002fea0003800000 */
.L_x_183:
[----:B------:R-:W-:Y:S01]  /*3600*/  ULEA UR4, UR5, UR6, 0x3 ;  /* 0x0000000605047291 */ /* 0x000fe2000f8e18ff */
[----:B-1----:R-:W-:Y:S01]  /*3610*/  PRMT R0, RZ, 0x654, R5 ;  /* 0x00000654ff007816 */ /* 0x002fe20000000005 */
[----:B------:R-:W-:Y:S01]  /*3620*/  @!P2 IMAD.MOV.U32 R4, RZ, RZ, 0x10 ;  /* 0x00000010ff04a424 */ /* 0x000fe200078e00ff */
[----:B------:R-:W-:Y:S01]  /*3630*/  SHF.L.U32 R5, R12, 0x1f, RZ ;  /* 0x0000001f0c057819 */ /* 0x000fe200000006ff */
[----:B------:R-:W-:Y:S01]  /*3640*/  UIADD3 UR7, UPT, UPT, UR4, 0x150, URZ ;  /* 0x0000015004077890 */ /* 0x000fe2000fffe0ff */
[----:B------:R1:W-:Y:S05]  /*3650*/  SYNCS.ARRIVE.TRANS64.RED.A1T0 RZ, [R0+URZ], RZ ;  /* 0x000000ff00ff79a7 */ /* 0x0003ea00081004ff */
[----:B------:R-:W-:Y:S01]  /*3660*/  IMAD.U32 R6, RZ, RZ, UR7 ;  /* 0x00000007ff067e24 */ /* 0x000fe2000f8e00ff */
[----:B------:R-:W2:Y:S04]  /*3670*/  SYNCS.PHASECHK.TRANS64.TRYWAIT P0, [UR4+0x160], R5 ;  /* 0x00016005ff0075a7 */ /* 0x000ea80008001104 */
[----:B------:R-:W-:Y:S01]  /*3680*/  PRMT R6, R3, 0x654, R6 ;  /* 0x0000065403067816 */ /* 0x000fe20000000006 */
[----:B-12---:R-:W-:Y:S06]  /*3690*/  @!P0 BRA `(.L_x_63) ;  /* 0x0000005400d48947 */ /* 0x006fec0003800000 */
.L_x_185:
[----:B------:R-:W-:Y:S01]  /*36a0*/  ULEA UR8, UR5, UR6, 0x4 ;  /* 0x0000000605087291 */ /* 0x000fe2000f8e20ff */
[----:B------:R-:W-:Y:S01]  /*36b0*/  SEL R2, R6, R2, !P2 ;  /* 0x0000000206027207 */ /* 0x000fe20005000000 */
[----:B------:R-:W-:Y:S01]  /*36c0*/  UIADD3 UR9, UPT, UPT, UR4, 0x150, URZ ;  /* 0x0000015004097890 */ /* 0x000fe2000fffe0ff */
[----:B-1----:R-:W-:Y:S01]  /*36d0*/  LEA R0, R11, UR6, 0x3 ;  /* 0x000000060b007c11 */ /* 0x002fe2000f8e18ff */
[----:B------:R-:W-:Y:S01]  /*36e0*/  UIADD3 UR8, UPT, UPT, UR8, 0x1e0, URZ ;  /* 0x000001e008087890 */ /* 0x000fe2000fffe0ff */
[----:B------:R1:W-:Y:S01]  /*36f0*/  @!P2 SYNCS.ARRIVE.TRANS64.RED RZ, [R2+URZ], R4 ;  /* 0x0000000402ffa9a7 */ /* 0x0003e200080004ff */
[----:B------:R-:W-:Y:S01]  /*3700*/  UIADD3 UR4, UPT, UPT, UR5, 0x1, URZ ;  /* 0x0000000105047890 */ /* 0x000fe2000fffe0ff */
[----:B------:R-:W-:-:S03]  /*3710*/  VIADD R8, R8, 0x1 ;  /* 0x0000000108087836 */ /* 0x000fc60000000000 */
[----:B------:R-:W-:Y:S02]  /*3720*/  UISETP.NE.AND UP0, UPT, UR4, 0x2, UPT ;  /* 0x000000020400788c */ /* 0x000fe4000bf05270 */
[----:B------:R-:W-:Y:S01]  /*3730*/  ISETP.NE.AND P0, PT, R8, 0x2, PT ;  /* 0x000000020800780c */ /* 0x000fe20003f05270 */
[----:B------:R-:W-:Y:S06]  /*3740*/  UGETNEXTWORKID.BROADCAST [UR8], [UR9] ;  /* 0x00000000080073ca */ /* 0x000fec0008000100 */
[----:B------:R-:W-:Y:S02]  /*3750*/  USEL UR7, URZ, 0x1, UP0 ;  /* 0x00000001ff077887 */ /* 0x000fe40008000000 */
[----:B------:R-:W-:-:S04]  /*3760*/  USEL UR5, UR4, URZ, UP0 ;  /* 0x000000ff04057287 */ /* 0x000fc80008000000 */
[----:B------:R-:W-:Y:S02]  /*3770*/  LOP3.LUT R12, R12, UR7, RZ, 0x3c, !PT ;  /* 0x000000070c0c7c12 */ /* 0x000fe4000f8e3cff */
[----:B-1----:R-:W-:-:S04]  /*3780*/  SHF.L.U32 R4, R10, 0x1f, RZ ;  /* 0x0000001f0a047819 */ /* 0x002fc800000006ff */
[----:B------:R-:W1:Y:S02]  /*3790*/  SYNCS.PHASECHK.TRANS64.TRYWAIT P1, [R0+URZ+0x150], R4 ;  /* 0x00015004000075a7 */ /* 0x000e6400080211ff */
[----:B-1----:R-:W-:Y:S05]  /*37a0*/  @!P1 BRA `(.L_x_64) ;  /* 0x0000005400a89947 */ /* 0x002fea0003800000 */
.L_x_186:
[C---:B-1----:R-:W-:Y:S01]  /*37b0*/  LEA R4, R11.reuse, UR6, 0x4 ;  /* 0x000000060b047c11 */ /* 0x042fe2000f8e20ff */
[----:B------:R-:W-:Y:S01]  /*37c0*/  VIADD R0, R0, 0x160 ;  /* 0x0000016000007836 */ /* 0x000fe20000000000 */
[----:B------:R-:W-:Y:S01]  /*37d0*/  SEL R8, R8, RZ, P0 ;  /* 0x000000ff08087207 */ /* 0x000fe20000000000 */
[----:B------:R-:W-:-:S03]  /*37e0*/  VIADD R11, R11, 0x1 ;  /* 0x000000010b0b7836 */ /* 0x000fc60000000000 */
[----:B------:R-:W1:Y:S01]  /*37f0*/  LDS.128 R4, [R4+0x1e0] ;  /* 0x0001e00004047984 */ /* 0x000e620000000c00 */
[----:B------:R-:W-:Y:S02]  /*3800*/  PRMT R0, RZ, 0x654, R0 ;  /* 0x00000654ff007816 */ /* 0x000fe40000000000 */
[C---:B------:R-:W-:Y:S01]  /*3810*/  ISETP.NE.AND P1, PT, R11.reuse, 0x2, PT ;  /* 0x000000020b00780c */ /* 0x040fe20003f25270 */
[----:B------:R-:W-:Y:S01]  /*3820*/  @!PT LDS RZ, [RZ] ;  /* 0x00000000fffff984 */ /* 0x000fe20000000800 */
[----:B------:R-:W-:Y:S01]  /*3830*/  @!PT LDS RZ, [RZ] ;  /* 0x00000000fffff984 */ /* 0x000fe20000000800 */
[----:B------:R-:W-:Y:S01]  /*3840*/  @!PT LDS RZ, [RZ] ;  /* 0x00000000fffff984 */ /* 0x000fe20000000800 */
[----:B------:R-:W-:Y:S01]  /*3850*/  @!PT LDS RZ, [RZ] ;  /* 0x00000000fffff984 */ /* 0x000fe20000000800 */
[----:B------:R2:W-:Y:S06]  /*3860*/  MEMBAR.ALL.CTA ;  /* 0x0000000000007992 */ /* 0x0005ec0000008000 */
[----:B--2---:R-:W2:Y:S01]  /*3870*/  FENCE.VIEW.ASYNC.S ;  /* 0x00000000000073c6 */ /* 0x004ea20000000000 */
[----:B------:R-:W-:Y:S01]  /*3880*/  SEL R11, R11, RZ, P1 ;  /* 0x000000ff0b0b7207 */ /* 0x000fe20000800000 */
[----:B--2---:R2:W-:Y:S01]  /*3890*/  SYNCS.ARRIVE.TRANS64.RED.A1T0 RZ, [R0+URZ], RZ ;  /* 0x000000ff00ff79a7 */ /* 0x0045e200081004ff */
[----:B-1----:R-:W-:-:S02]  /*38a0*/  LOP3.LUT P3, RZ, R6, 0x1, RZ, 0xc0, !PT ;  /* 0x0000000106ff7812 */ /* 0x002fc4000786c0ff */
[----:B------:R-:W-:-:S04]  /*38b0*/  SEL R4, RZ, 0x1, P1 ;  /* 0x00000001ff047807 */ /* 0x000fc80000800000 */
[----:B------:R-:W-:Y:S02]  /*38c0*/  LOP3.LUT R10, R10, R4, RZ, 0x3c, !PT ;  /* 0x000000040a0a7212 */ /* 0x000fe400078e3cff */
[----:B--2---:R-:W-:-:S04]  /*38d0*/  SEL R0, RZ, 0x1, P0 ;  /* 0x00000001ff007807 */ /* 0x004fc80000000000 */
[----:B------:R-:W-:Y:S01]  /*38e0*/  LOP3.LUT R9, R9, R0, RZ, 0x3c, !PT ;  /* 0x0000000009097212 */ /* 0x000fe200078e3cff */
[----:B------:R-:W-:Y:S06]  /*38f0*/  @P3 BRA `(.L_x_65) ;  /* 0xfffffffc002c3947 */ /* 0x000fec000383ffff */
[----:B------:R-:W-:Y:S01]  /*3900*/  ULEA UR4, UR5, UR6, 0x3 ;  /* 0x0000000605047291 */ /* 0x000fe2000f8e18ff */
[----:B------:R-:W-:-:S08]  /*3910*/  SHF.L.U32 R2, R12, 0x1f, RZ ;  /* 0x0000001f0c027819 */ /* 0x000fd000000006ff */
[----:B------:R-:W1:Y:S02]  /*3920*/  SYNCS.PHASECHK.TRANS64 P0, [UR4+0x160], R2 ;  /* 0x00016002ff0075a7 */ /* 0x000e640008001004 */
[----:B-1----:R-:W-:Y:S05]  /*3930*/  @P0 BRA `(.L_x_66) ;  /* 0x0000000000080947 */ /* 0x002fea0003800000 */
[----:B------:R-:W1:Y:S02]  /*3940*/  SYNCS.PHASECHK.TRANS64.TRYWAIT P0, [UR4+0x160], R2 ;  /* 0x00016002ff0075a7 */ /* 0x000e640008001104 */
[----:B-1----:R-:W-:Y:S05]  /*3950*/  @!P0 BRA `(.L_x_67) ;  /* 0x0000005400508947 */ /* 0x002fea0003800000 */
.L_x_66:
[----:B------:R-:W-:-:S04]  /*3960*/  UIADD3 UR7, UPT, UPT, UR5, 0x1, URZ ;  /* 0x0000000105077890 */ /* 0x000fc8000fffe0ff */
[----:B------:R-:W-:-:S04]  /*3970*/  UISETP.NE.AND UP0, UPT, UR7, 0x2, UPT ;  /* 0x000000020700788c */ /* 0x000fc8000bf05270 */
[----:B------:R-:W-:Y:S02]  /*3980*/  USEL UR8, URZ, 0x1, UP0 ;  /* 0x00000001ff087887 */ /* 0x000fe40008000000 */
[----:B------:R-:W-:-:S04]  /*3990*/  USEL UR7, UR7, URZ, UP0 ;  /* 0x000000ff07077287 */ /* 0x000fc80008000000 */
[----:B------:R-:W-:Y:S01]  /*39a0*/  ULEA UR7, UR7, UR6, 0x3 ;  /* 0x0000000607077291 */ /* 0x000fe2000f8e18ff */
[----:B-1----:R-:W-:-:S04]  /*39b0*/  LOP3.LUT R2, R12, UR8, RZ, 0x3c, !PT ;  /* 0x000000080c027c12 */ /* 0x002fc8000f8e3cff */
[----:B------:R-:W-:-:S04]  /*39c0*/  SHF.L.U32 R0, R2, 0x1f, RZ ;  /* 0x0000001f02007819 */ /* 0x000fc800000006ff */
[----:B------:R-:W1:Y:S02]  /*39d0*/  SYNCS.PHASECHK.TRANS64 P0, [UR7+0x160], R0 ;  /* 0x00016000ff0075a7 */ /* 0x000e640008001007 */
[----:B-1----:R-:W-:Y:S05]  /*39e0*/  @P0 EXIT ;  /* 0x000000000000094d */ /* 0x002fea0003800000 */
[----:B------:R-:W-:Y:S02]  /*39f0*/  SHF.L.U32 R2, R2, 0x1f, RZ ;  /* 0x0000001f02027819 */ /* 0x000fe400000006ff */
[----:B------:R-:W-:-:S07]  /*3a00*/  MOV R0, UR7 ;  /* 0x0000000700007c02 */ /* 0x000fce0008000f00 */
.L_x_68:
[----:B-1----:R1:W2:Y:S02]  /*3a10*/  SYNCS.PHASECHK.TRANS64.TRYWAIT P0, [R0+URZ+0x160], R2 ;  /* 0x00016002000075a7 */ /* 0x0022a400080011ff */
[----:B--2---:R-:W-:Y:S05]  /*3a20*/  @!P0 NANOSLEEP.SYNCS 0x989680 ;  /* 0x009896800000895d */ /* 0x004fea0003900000 */
[----:B------:R-:W2:Y:S02]  /*3a30*/  @!P0 SYNCS.PHASECHK.TRANS64 P0, [R0+URZ+0x160], R2 ;  /* 0x00016002000085a7 */ /* 0x000ea400080010ff */
[----:B--2---:R-:W-:Y:S05]  /*3a40*/  @P0 EXIT ;  /* 0x000000000000094d */ /* 0x004fea0003800000 */
[----:B------:R-:W-:Y:S05]  /*3a50*/  BRA `(.L_x_68) ;  /* 0xfffffffc00ec7947 */ /* 0x000fea000383ffff */
.L_x_61:
[----:B------:R-:W-:Y:S05]  /*3a60*/  BRA.U UP4, `(.L_x_69) ;  /* 0x0000001104dc7547 */ /* 0x000fea000b800000 */
[----:B------:R-:W1:Y:S01]  /*3a70*/  S2UR UR7, SR_CgaCtaId ;  /* 0x00000000000779c3 */ /* 0x000e620000008800 */
[----:B------:R-:W-:Y:S01]  /*3a80*/  UMOV UR4, 0x40 ;  /* 0x0000004000047882 */ /* 0x000fe20000000000 */
[----:B------:R-:W-:Y:S01]  /*3a90*/  NOP ;  /* 0x0000000000007918 */ /* 0x000fe20000000000 */
[----:B------:R-:W-:Y:S01]  /*3aa0*/  UMOV UR6, 0x400 ;  /* 0x0000040000067882 */ /* 0x000fe20000000000 */
[----:B-1----:R-:W-:Y:S02]  /*3ab0*/  ULEA UR5, UR7, UR4, 0x18 ;  /* 0x0000000407057291 */ /* 0x002fe4000f8ec0ff */
[----:B------:R-:W-:-:S07]  /*3ac0*/  ULEA UR6, UR7, UR6, 0x18 ;  /* 0x0000000607067291 */ /* 0x000fce000f8ec0ff */
[----:B------:R-:W1:Y:S02]  /*3ad0*/  LDS.U8 R3, [UR5+0x1c] ;  /* 0x00001c05ff037984 */ /* 0x000e640008000000 */
[----:B-1----:R-:W-:-:S13]  /*3ae0*/  ISETP.NE.AND P0, PT, R3, RZ, PT ;  /* 0x000000ff0300720c */ /* 0x002fda0003f05270 */
[----:B------:R-:W-:Y:S05]  /*3af0*/  @P0 BRA `(.L_x_70) ;  /* 0x0000000400080947 */ /* 0x000fea0003800000 */
[----:B------:R-:W-:Y:S02]  /*3b00*/  UISETP.NE.U32.AND UP1, UPT, UR46, 0x1, UPT ;  /* 0x000000012e00788c */ /* 0x000fe4000bf25070 */
[----:B------:R-:W-:-:S07]  /*3b10*/  UIADD3 UR7, UPT, UPT, UR5, 0x8, URZ ;  /* 0x0000000805077890 */ /* 0x000fce000fffe0ff */
[----:B------:R-:W-:Y:S05]  /*3b20*/  BRA.U !UP1, `(.L_x_71) ;  /* 0x00000001099c7547 */ /* 0x000fea000b800000 */
[----:B------:R-:W-:Y:S01]  /*3b30*/  ELECT P0, URZ, PT ;  /* 0x0000000000ff782f */ /* 0x000fe20003800000 */
[----:B------:R-:W-:-:S12]  /*3b40*/  BSSY B0, `(.L_x_71) ;  /* 0x0000025000007945 */ /* 0x000fd80003800000 */
[----:B------:R-:W-:Y:S05]  /*3b50*/  @!P0 BRA `(.L_x_72) ;  /* 0x00000000008c8947 */ /* 0x000fea0003800000 */
[----:B------:R-:W-:-:S05]  /*3b60*/  UMOV UR4, 0x10 ;  /* 0x0000001000047882 */ /* 0x000fca0000000000 */
[----:B------:R-:W-:Y:S04]  /*3b70*/  DEPBAR.LE SB1, 0x36 ;  /* 0x00009d800000791a */ /* 0x000fe80000000000 */
[----:B------:R-:W1:Y:S02]  /*3b80*/  UTCATOMSWS.2CTA.FIND_AND_SET.ALIGN UP0, UR4, UR4 ;  /* 0x00000004000475e3 */ /* 0x000e640008200800 */
[----:B-1----:R-:W-:Y:S01]  /*3b90*/  MOV R10, UR4 ;  /* 0x00000004000a7c02 */ /* 0x002fe20008000f00 */
[----:B------:R-:W-:Y:S06]  /*3ba0*/  BRA.U UP0, `(.L_x_73) ;  /* 0x0000000100187547 */ /* 0x000fec000b800000 */
.L_x_74:
[----:B------:R-:W-:Y:S05]  /*3bb0*/  NANOSLEEP 0x64 ;  /* 0x000000640000795d */ /* 0x000fea0003800000 */
[----:B------:R-:W-:-:S05]  /*3bc0*/  UMOV UR4, 0x10 ;  /* 0x0000001000047882 */ /* 0x000fca0000000000 */
[----:B------:R-:W-:Y:S04]  /*3bd0*/  DEPBAR.LE SB1, 0x36 ;  /* 0x00009d800000791a */ /* 0x000fe80000000000 */
[----:B------:R-:W1:Y:S02]  /*3be0*/  UTCATOMSWS.2CTA.FIND_AND_SET.ALIGN UP0, UR4, UR4 ;  /* 0x00000004000475e3 */ /* 0x000e640008200800 */
[----:B-1----:R-:W-:Y:S01]  /*3bf0*/  MOV R10, UR4 ;  /* 0x00000004000a7c02 */ /* 0x002fe20008000f00 */
[----:B------:R-:W-:Y:S05]  /*3c00*/  BRA.U !UP0, `(.L_x_74) ;  /* 0xfffffffd08e87547 */ /* 0x000fea000b83ffff */
.L_x_73:
[----:B------:R-:W1:Y:S01]  /*3c10*/  LDS R6, [UR5+0x10] ;  /* 0x00001005ff067984 */ /* 0x000e620008000800 */
[----:B------:R-:W-:Y:S01]  /*3c20*/  IMAD.U32 R3, RZ, RZ, UR6 ;  /* 0x00000006ff037e24 */ /* 0x000fe2000f8e00ff */
[----:B------:R-:W-:-:S03]  /*3c30*/  MOV R4, UR45 ;  /* 0x0000002d00047c02 */ /* 0x000fc60008000f00 */
[----:B------:R-:W-:Y:S01]  /*3c40*/  VIADD R3, R3, 0x200 ;  /* 0x0000020003037836 */ /* 0x000fe20000000000 */
[----:B-1----:R-:W-:-:S04]  /*3c50*/  SHF.L.U32 R6, R6, 0x1f, RZ ;  /* 0x0000001f06067819 */ /* 0x002fc800000006ff */
[----:B------:R-:W1:Y:S02]  /*3c60*/  SYNCS.PHASECHK.TRANS64.TRYWAIT P0, [UR5+0x8], R6 ;  /* 0x00000806ff0075a7 */ /* 0x000e640008001105 */
[----:B-1----:R-:W-:Y:S05]  /*3c70*/  @P0 BRA `(.L_x_75) ;  /* 0x0000000000080947 */ /* 0x002fea0003800000 */
[----:B------:R-:W1:Y:S02]  /*3c80*/  SYNCS.PHASECHK.TRANS64.TRYWAIT P0, [UR5+0x8], R6 ;  /* 0x00000806ff0075a7 */ /* 0x000e640008001105 */
[----:B-1----:R-:W-:Y:S05]  /*3c90*/  @!P0 BRA `(.L_x_76) ;  /* 0x0000005000988947 */ /* 0x002fea0003800000 */
.L_x_75:
[----:B------:R-:W-:Y:S01]  /*3ca0*/  PRMT R4, R4, 0x654, R3 ;  /* 0x0000065404047816 */ /* 0x000fe20000000003 */
[----:B------:R-:W-:Y:S01]  /*3cb0*/  HFMA2 R3, -RZ, RZ, 0, 5.9604644775390625e-08 ;  /* 0x00000001ff037431 */ /* 0x000fe200000001ff */
[----:B------:R-:W-:Y:S01]  /*3cc0*/  UPRMT UR4, UR45, 0x654, UR7 ;  /* 0x000006542d047896 */ /* 0x000fe20008000007 */
[----:B------:R-:W-:Y:S02]  /*3cd0*/  IMAD.MOV.U32 R8, RZ, RZ, 0xffff ;  /* 0x0000ffffff087424 */ /* 0x000fe400078e00ff */
[----:B-1----:R-:W-:Y:S02]  /*3ce0*/  IMAD.MOV.U32 R6, RZ, RZ, 0x4 ;  /* 0x00000004ff067424 */ /* 0x002fe400078e00ff */
[----:B------:R-:W-:Y:S01]  /*3cf0*/  IMAD.SHL.U32 R9, R10, 0x20, RZ ;  /* 0x000000200a097824 */ /* 0x000fe200078e00ff */
[----:B------:R-:W-:Y:S02]  /*3d00*/  MOV R5, UR4 ;  /* 0x0000000400057c02 */ /* 0x000fe40008000f00 */
[-C--:B------:R-:W-:Y:S01]  /*3d10*/  SHF.L.U32 R8, R8, R10.reuse, RZ ;  /* 0x0000000a08087219 */ /* 0x080fe200000006ff */
[----:B------:R1:W-:Y:S01]  /*3d20*/  SYNCS.ARRIVE.TRANS64.RED RZ, [UR4], R6 ;  /* 0x00000006ffff79a7 */ /* 0x0003e20008000404 */
[----:B------:R-:W-:Y:S01]  /*3d30*/  SHF.L.U32 R7, R3, R10, RZ ;  /* 0x0000000a03077219 */ /* 0x000fe200000006ff */
[----:B------:R1:W-:Y:S04]  /*3d40*/  STS [UR6+0x200], R9 ;  /* 0x00020009ff007988 */ /* 0x0003e80008000806 */
[----:B------:R1:W-:Y:S04]  /*3d50*/  STAS [R4.64], R10 ;  /* 0x0000000a04007dbd */ /* 0x0003e8000c0008ff */
[----:B------:R1:W-:Y:S04]  /*3d60*/  ATOMS.OR RZ, [UR5+0x14], R8 ;  /* 0x00001408ffff798c */ /* 0x0003e8000b000005 */
[----:B------:R1:W-:Y:S04]  /*3d70*/  ATOMS.OR RZ, [UR5+0x18], R7 ;  /* 0x00001807ffff798c */ /* 0x0003e8000b000005 */
[----:B------:R1:W-:Y:S02]  /*3d80*/  ATOMS.XOR RZ, [UR5+0x10], R3 ;  /* 0x00001003ffff798c */ /* 0x0003e4000b800005 */
.L_x_72:
[----:B------:R-:W-:Y:S05]  /*3d90*/  BSYNC B0 ;  /* 0x0000000000007941 */ /* 0x000fea0003800000 */
.L_x_71:
[----:B------:R-:W-:Y:S05]  /*3da0*/  BRA.U UP1, `(.L_x_77) ;  /* 0x00000001016c7547 */ /* 0x000fea000b800000 */
[----:B------:R-:W-:-:S03]  /*3db0*/  UMOV UR4, 0xffffffff ;  /* 0xffffffff00047882 */ /* 0x000fc60000000000 */
[----:B------:R-:W-:Y:S05]  /*3dc0*/  BRA.DIV UR4, `(.L_x_78) ;  /* 0x0000005204647947 */ /* 0x000fea000b800000 */
[----:B------:R-:W-:-:S13]  /*3dd0*/  ELECT P6, URZ, PT ;  /* 0x0000000000ff782f */ /* 0x000fda00038c0000 */
.L_x_190:
[----:B------:R-:W-:Y:S05]  /*3de0*/  @!P6 BRA `(.L_x_77) ;  /* 0x00000000005ce947 */ /* 0x000fea0003800000 */
[----:B-1----:R-:W1:Y:S02]  /*3df0*/  LDS R4, [UR5+0x10] ;  /* 0x00001005ff047984 */ /* 0x002e640008000800 */
[----:B-1----:R-:W-:-:S04]  /*3e00*/  SHF.L.U32 R4, R4, 0x1f, RZ ;  /* 0x0000001f04047819 */ /* 0x002fc800000006ff */
[----:B------:R-:W1:Y:S02]  /*3e10*/  SYNCS.PHASECHK.TRANS64.TRYWAIT P0, [UR5+0x8], R4 ;  /* 0x00000804ff0075a7 */ /* 0x000e640008001105 */
[----:B-1----:R-:W-:Y:S05]  /*3e20*/  @P0 BRA `(.L_x_79) ;  /* 0x0000000000080947 */ /* 0x002fea0003800000 */
[----:B------:R-:W1:Y:S02]  /*3e30*/  SYNCS.PHASECHK.TRANS64.TRYWAIT P0, [UR5+0x8], R4 ;  /* 0x00000804ff0075a7 */ /* 0x000e640008001105 */
[----:B-1----:R-:W-:Y:S05]  /*3e40*/  @!P0 BRA `(.L_x_80) ;  /* 0x0000005000648947 */ /* 0x002fea0003800000 */
.L_x_79:
[----:B------:R-:W2:Y:S01]  /*3e50*/  LDS R6, [UR6+0x200] ;  /* 0x00020006ff067984 */ /* 0x000ea20008000800 */
[----:B-1----:R-:W-:Y:S02]  /*3e60*/  HFMA2 R3, -RZ, RZ, 0, 5.9604644775390625e-08 ;  /* 0x00000001ff037431 */ /* 0x002fe400000001ff */
[----:B------:R-:W-:Y:S01]  /*3e70*/  IMAD.MOV.U32 R4, RZ, RZ, 0xffff ;  /* 0x0000ffffff047424 */ /* 0x000fe200078e00ff */
[----:B------:R-:W-:Y:S01]  /*3e80*/  UPRMT UR4, UR45, 0x654, UR7 ;  /* 0x000006542d047896 */ /* 0x000fe20008000007 */
[----:B--2---:R-:W-:-:S03]  /*3e90*/  IMAD.SHL.U32 R5, R6, 0x20, RZ ;  /* 0x0000002006057824 */ /* 0x004fc600078e00ff */
[-C--:B------:R-:W-:Y:S02]  /*3ea0*/  SHF.L.U32 R4, R4, R6.reuse, RZ ;  /* 0x0000000604047219 */ /* 0x080fe400000006ff */
[----:B------:R-:W-:Y:S01]  /*3eb0*/  SHF.L.U32 R6, R3, R6, RZ ;  /* 0x0000000603067219 */ /* 0x000fe200000006ff */
[----:B------:R2:W-:Y:S04]  /*3ec0*/  STS [UR6+0x200], R5 ;  /* 0x00020005ff007988 */ /* 0x0005e80008000806 */
[----:B------:R2:W-:Y:S04]  /*3ed0*/  ATOMS.OR RZ, [UR5+0x14], R4 ;  /* 0x00001404ffff798c */ /* 0x0005e8000b000005 */
[----:B------:R2:W-:Y:S01]  /*3ee0*/  ATOMS.OR RZ, [UR5+0x18], R6 ;  /* 0x00001806ffff798c */ /* 0x0005e2000b000005 */
[----:B------:R-:W-:Y:S03]  /*3ef0*/  SYNCS.ARRIVE.TRANS64.RED.A1T0 RZ, [UR4], RZ ;  /* 0x000000ffffff79a7 */ /* 0x000fe60008100404 */
[----:B------:R2:W-:Y:S01]  /*3f00*/  ATOMS.XOR RZ, [UR5+0x10], R3 ;  /* 0x00001003ffff798c */ /* 0x0005e2000b800005 */
[----:B------:R-:W-:Y:S05]  /*3f10*/  BRA `(.L_x_77) ;  /* 0x0000000000107947 */ /* 0x000fea0003800000 */
.L_x_70:
[----:B------:R-:W-:Y:S02]  /*3f20*/  MOV R3, 0xffffffff ;  /* 0xffffffff00037802 */ /* 0x000fe40000000f00 */
[----:B------:R-:W-:-:S03]  /*3f30*/  MOV R4, 0x3f60 ;  /* 0x00003f6000047802 */ /* 0x000fc60000000f00 */
[----:B------:R1:W-:Y:S04]  /*3f40*/  STS [UR6+0x200], R3 ;  /* 0x00020003ff007988 */ /* 0x0003e80008000806 */
[----:B-1---5:R-:W-:Y:S05]  /*3f50*/  CALL.REL.NOINC `($__internal_1_$__cuda_sm10x_tcgen05_guardrail_trap_phase_invalid_during_alloc) ;  /* 0x0000005400c47944 */ /* 0x022fea0003c00000 */
.L_x_77:
[----:B------:R-:W-:Y:S05]  /*3f60*/  WARPSYNC.ALL ;  /* 0x0000000000007948 */ /* 0x000fea0003800000 */
[----:B------:R-:W3:Y:S01]  /*3f70*/  S2UR UR4, SR_CgaCtaId ;  /* 0x00000000000479c3 */ /* 0x000ee20000008800 */
[----:B------:R-:W-:Y:S01]  /*3f80*/  UMOV UR26, 0x400 ;  /* 0x00000400001a7882 */ /* 0x000fe20000000000 */
[----:B------:R-:W-:-:S06]  /*3f90*/  NOP ;  /* 0x0000000000007918 */ /* 0x000fcc0000000000 */
[----:B------:R-:W-:Y:S06]  /*3fa0*/  BAR.ARV 0x6, 0xa0 ;  /* 0x0182800000007b1d */ /* 0x000fec0000002000 */
[----:B------:R-:W4:Y:S01]  /*3fb0*/  LDCU UR6, c[0x0][0x38c] ;  /* 0x00007180ff0677ac */ /* 0x000f220008000800 */
[----:B------:R-:W-:Y:S01]  /*3fc0*/  LOP3.LUT R0, R0, 0xffff, RZ, 0xc0, !PT ;  /* 0x0000ffff00007812 */ /* 0x000fe200078ec0ff */
[----:B-1----:R-:W-:Y:S01]  /*3fd0*/  IMAD.MOV.U32 R9, RZ, RZ, 0x1 ;  /* 0x00000001ff097424 */ /* 0x002fe200078e00ff */
[----:B------:R-:W-:Y:S01]  /*3fe0*/  LOP3.LUT R2, R2, 0xffff, RZ, 0xc0, !PT ;  /* 0x0000ffff02027812 */ /* 0x000fe200078ec0ff */
[----:B------:R-:W-:Y:S01]  /*3ff0*/  IMAD.MOV.U32 R8, RZ, RZ, RZ ;  /* 0x000000ffff087224 */ /* 0x000fe200078e00ff */
[----:B------:R-:W-:Y:S01]  /*4000*/  R2UR UR42, R0 ;  /* 0x00000000002a72ca */ /* 0x000fe200000e0000 */
[----:B------:R-:W-:Y:S01]  /*4010*/  UMOV UR32, URZ ;  /* 0x000000ff00207c82 */ /* 0x000fe20008000000 */
[----:B------:R-:W-:Y:S01]  /*4020*/  R2UR UR28, R2 ;  /* 0x00000000021c72ca */ /* 0x000fe200000e0000 */
[----:B------:R-:W-:Y:S01]  /*4030*/  UMOV UR23, URZ ;  /* 0x000000ff00177c82 */ /* 0x000fe20008000000 */
[----:B------:R-:W-:Y:S01]  /*4040*/  UMOV UR22, URZ ;  /* 0x000000ff00167c82 */ /* 0x000fe20008000000 */
[----:B---3--:R-:W-:-:S02]  /*4050*/  ULEA UR26, UR4, UR26, 0x18 ;  /* 0x0000001a041a7291 */ /* 0x008fc4000f8ec0ff */
[----:B------:R-:W-:Y:S02]  /*4060*/  UISETP.NE.AND UP3, UPT, UR46, URZ, UPT ;  /* 0x000000ff2e00728c */ /* 0x000fe4000bf65270 */
[----:B------:R-:W-:Y:S02]  /*4070*/  UIADD3 UR5, UPT, UPT, UR26, 0x3400, URZ ;  /* 0x000034001a057890 */ /* 0x000fe4000fffe0ff */
[----:B------:R-:W-:Y:S02]  /*4080*/  UIADD3 UR4, UPT, UPT, UR26, 0x25400, URZ ;  /* 0x000254001a047890 */ /* 0x000fe4000fffe0ff */
[----:B----4-:R-:W-:Y:S01]  /*4090*/  UIADD3 UR6, UPT, UPT, UR6, 0x3f, URZ ;  /* 0x0000003f06067890 */ /* 0x010fe2000fffe0ff */
[----:B--2---:R-:W1:Y:S01]  /*40a0*/  LDS R3, [UR26+0x200] ;  /* 0x0002001aff037984 */ /* 0x004e620008000800 */
[----:B------:R-:W-:Y:S02]  /*40b0*/  USHF.R.U32.HI UR5, URZ, 0x4, UR5 ;  /* 0x00000004ff057899 */ /* 0x000fe40008011605 */
[----:B------:R-:W-:-:S02]  /*40c0*/  USHF.R.S32.HI UR33, URZ, 0x1f, UR6 ;  /* 0x0000001fff217899 */ /* 0x000fc40008011406 */
[----:B------:R-:W-:Y:S02]  /*40d0*/  USHF.R.U32.HI UR4, URZ, 0x4, UR4 ;  /* 0x00000004ff047899 */ /* 0x000fe40008011604 */
[----:B------:R-:W-:Y:S02]  /*40e0*/  ULEA.HI UR33, UR33, UR6, URZ, 0x6 ;  /* 0x0000000621217291 */ /* 0x000fe4000f8f30ff */
[----:B------:R-:W-:Y:S02]  /*40f0*/  ULOP3.LUT UR5, UR5, 0x3fff, URZ, 0xc0, !UPT ;  /* 0x00003fff05057892 */ /* 0x000fe4000f8ec0ff */
[----:B------:R-:W-:Y:S02]  /*4100*/  USHF.R.S32.HI UR33, URZ, 0x6, UR33 ;  /* 0x00000006ff217899 */ /* 0x000fe40008011421 */
[----:B------:R-:W-:Y:S02]  /*4110*/  ULOP3.LUT UR30, UR4, 0x3fff, URZ, 0xc0, !UPT ;  /* 0x00003fff041e7892 */ /* 0x000fe4000f8ec0ff */
[----:B------:R-:W-:Y:S01]  /*4120*/  UISETP.LT.AND UP0, UPT, UR33, 0x1, UPT ;  /* 0x000000012100788c */ /* 0x000fe2000bf01270 */
[----:B------:R-:W-:Y:S01]  /*4130*/  UMOV UR40, 0x0 ;  /* 0x0000000000287882 */ /* 0x000fe20000000000 */
[----:B------:R-:W-:Y:S01]  /*4140*/  UMOV UR41, 0x8100490 ;  /* 0x0810049000297882 */ /* 0x000fe20000000000 */
[----:B------:R-:W-:-:S02]  /*4150*/  ULOP3.LUT UR29, UR5, 0x10000, URZ, 0xfc, !UPT ;  /* 0x00010000051d7892 */ /* 0x000fc4000f8efcff */
[----:B------:R-:W-:Y:S02]  /*4160*/  ULOP3.LUT UR30, UR30, 0x10000, URZ, 0xfc, !UPT ;  /* 0x000100001e1e7892 */ /* 0x000fe4000f8efcff */
[----:B------:R-:W-:Y:S01]  /*4170*/  USEL UR43, UR33, 0x1, !UP0 ;  /* 0x00000001212b7887 */ /* 0x000fe2000c000000 */
[----:B------:R-:W-:Y:S01]  /*4180*/  UMOV UR38, 0x0 ;  /* 0x0000000000267882 */ /* 0x000fe20000000000 */
[----:B------:R-:W-:Y:S01]  /*4190*/  UMOV UR39, 0x8100490 ;  /* 0x0810049000277882 */ /* 0x000fe20000000000 */
[----:B------:R-:W-:Y:S01]  /*41a0*/  UMOV UR36, 0x0 ;  /* 0x0000000000247882 */ /* 0x000fe20000000000 */
[----:B------:R-:W-:Y:S01]  /*41b0*/  UMOV UR37, 0x8100490 ;  /* 0x0810049000257882 */ /* 0x000fe20000000000 */
[----:B------:R-:W-:Y:S01]  /*41c0*/  UMOV UR34, 0x0 ;  /* 0x0000000000227882 */ /* 0x000fe20000000000 */
[----:B------:R-:W-:Y:S01]  /*41d0*/  UMOV UR35, 0x8100490 ;  /* 0x0810049000237882 */ /* 0x000fe20000000000 */
[----:B-1----:R-:W-:Y:S02]  /*41e0*/  R2UR UR44, R3 ;  /* 0x00000000032c72ca */ /* 0x002fe400000e0000 */
[----:B------:R-:W-:-:S13]  /*41f0*/  CS2R R2, SRZ ;  /* 0x0000000000027805 */ /* 0x000fda000001ff00 */
.L_x_88:
[C---:B------:R-:W-:Y:S02]  /*4200*/  LEA R0, R8.reuse, UR26, 0x3 ;  /* 0x0000001a08007c11 */ /* 0x040fe4000f8e18ff */
[----:B------:R-:W-:Y:S02]  /*4210*/  SHF.L.U32 R4, R3, 0x1f, RZ ;  /* 0x0000001f03047819 */ /* 0x000fe400000006ff */
[----:B------:R-:W-:Y:S02]  /*4220*/  LEA R5, R8, UR26, 0x4 ;  /* 0x0000001a08057c11 */ /* 0x000fe4000f8e20ff */
[----:B------:R-:W1:Y:S02]  /*4230*/  SYNCS.PHASECHK.TRANS64.TRYWAIT P0, [R0+URZ+0x150], R4 ;  /* 0x00015004000075a7 */ /* 0x000e6400080011ff */
[----:B-1-3--:R-:W-:Y:S05]  /*4240*/  @!P0 BRA `(.L_x_81) ;  /* 0x0000004c007c8947 */ /* 0x00afea0003800000 */
.L_x_191:
[----:B-1----:R-:W1:Y:S01]  /*4250*/  LDS.128 R4, [R5+0x1e0] ;  /* 0x0001e00005047984 */ /* 0x002e620000000c00 */
[----:B------:R-:W-:Y:S02]  /*4260*/  VIADD R0, R0, 0x160 ;  /* 0x0000016000007836 */ /* 0x000fe40000000000 */
[----:B------:R-:W-:Y:S01]  /*4270*/  VIADD R8, R8, 0x1 ;  /* 0x0000000108087836 */ /* 0x000fe20000000000 */
[----:B------:R-:W-:Y:S01]  /*4280*/  @!PT LDS RZ, [RZ] ;  /* 0x00000000fffff984 */ /* 0x000fe20000000800 */
[----:B------:R-:W-:Y:S01]  /*4290*/  @!PT LDS RZ, [RZ] ;  /* 0x00000000fffff984 */ /* 0x000fe20000000800 */
[----:B------:R-:W-:Y:S01]  /*42a0*/  @!PT LDS RZ, [RZ] ;  /* 0x00000000fffff984 */ /* 0x000fe20000000800 */
[----:B------:R-:W-:Y:S01]  /*42b0*/  @!PT LDS RZ, [RZ] ;  /* 0x00000000fffff984 */ /* 0x000fe20000000800 */
[----:B------:R2:W-:Y:S06]  /*42c0*/  MEMBAR.ALL.CTA ;  /* 0x0000000000007992 */ /* 0x0005ec0000008000 */
[----:B--2---:R-:W2:Y:S01]  /*42d0*/  FENCE.VIEW.ASYNC.S ;  /* 0x00000000000073c6 */ /* 0x004ea20000000000 */
[----:B------:R-:W-:-:S04]  /*42e0*/  PRMT R0, RZ, 0x654, R0 ;  /* 0x00000654ff007816 */ /* 0x000fc80000000000 */
[----:B--2---:R2:W-:Y:S01]  /*42f0*/  SYNCS.ARRIVE.TRANS64.RED.A1T0 RZ, [R0+URZ], RZ ;  /* 0x000000ff00ff79a7 */ /* 0x0045e200081004ff */
[----:B-1----:R-:W-:Y:S01]  /*4300*/  LOP3.LUT P1, RZ, R6, 0x1, RZ, 0xc0, !PT ;  /* 0x0000000106ff7812 */ /* 0x002fe2000782c0ff */
[----:B--2---:R-:W-:-:S12]  /*4310*/  BRA.U UP3, `(.L_x_82) ;  /* 0x0000000503087547 */ /* 0x004fd8000b800000 */
[----:B------:R-:W1:Y:S01]  /*4320*/  LDCU UR4, c[0x0][0x38c] ;  /* 0x00007180ff0477ac */ /* 0x000e620008000800 */
[----:B------:R-:W-:Y:S02]  /*4330*/  PLOP3.LUT P2, PT, PT, PT, PT, 0x80, 0x8 ;  /* 0x000000000008781c */ /* 0x000fe40003f4f070 */
[----:B------:R-:W-:Y:S01]  /*4340*/  SHF.L.U32 R4, R9, 0x1f, RZ ;  /* 0x0000001f09047819 */ /* 0x000fe200000006ff */
[----:B------:R-:W-:Y:S02]  /*4350*/  ULEA UR31, UR32, UR26, 0x3 ;  /* 0x0000001a201f7291 */ /* 0x000fe4000f8e18ff */
[----:B------:R-:W-:Y:S02]  /*4360*/  ULEA UR11, UR32, UR44, 0x5 ;  /* 0x0000002c200b7291 */ /* 0x000fe4000f8e28ff */
[----:B-1----:R-:W-:-:S06]  /*4370*/  UISETP.GE.AND UP0, UPT, UR4, 0x1, UPT ;  /* 0x000000010400788c */ /* 0x002fcc000bf06270 */
[----:B------:R-:W-:-:S05]  /*4380*/  PLOP3.LUT P0, PT, PT, PT, UP0, 0x80, 0x8 ;  /* 0x000000000008781c */ /* 0x000fca0003f0f008 */
[----:B------:R-:W-:-:S08]  /*4390*/  @UP0 ULEA UR4, UR23, UR26, 0x3 ;  /* 0x0000001a17040291 */ /* 0x000fd0000f8e18ff */
[----:B------:R-:W-:-:S04]  /*43a0*/  @P0 SHF.L.U32 R0, R2, 0x1f, RZ ;  /* 0x0000001f02000819 */ /* 0x000fc800000006ff */
[----:B------:R1:W2:Y:S01]  /*43b0*/  @P0 SYNCS.PHASECHK.TRANS64.TRYWAIT P2, [UR4], R0 ;  /* 0x00000000ff0005a7 */ /* 0x0002a20008041104 */
[----:B------:R-:W3:Y:S02]  /*43c0*/  SYNCS.PHASECHK.TRANS64.TRYWAIT P0, [UR31+0x190], R4 ;  /* 0x00019004ff0075a7 */ /* 0x000ee4000800111f */
[----:B-123--:R-:W-:Y:S05]  /*43d0*/  @!P0 BRA `(.L_x_83) ;  /* 0x0000004c002c8947 */ /* 0x00efea0003800000 */
.L_x_193:
[----:B------:R-:W-:Y:S01]  /*43e0*/  UMOV UR27, UR22 ;  /* 0x00000016001b7c82 */ /* 0x000fe20008000000 */
[----:B------:R-:W-:Y:S05]  /*43f0*/  BRA.U !UP0, `(.L_x_84) ;  /* 0x0000000108c07547 */ /* 0x000fea000b800000 */
[----:B------:R-:W-:Y:S02]  /*4400*/  UIADD3 UR27, UPT, UPT, UR43, UR22, URZ ;  /* 0x000000162b1b7290 */ /* 0x000fe4000fffe0ff */
[----:B------:R-:W-:Y:S01]  /*4410*/  UPLOP3.LUT UP2, UPT, UPT, UPT, UPT, 0x40, 0x4 ;  /* 0x000000000004789c */ /* 0x000fe20003f4e870 */
[----:B------:R-:W-:Y:S01]  /*4420*/  UMOV UR24, UR33 ;  /* 0x0000002100187c82 */ /* 0x000fe20008000000 */
[----:B------:R-:W-:-:S09]  /*4430*/  UMOV UR10, UR23 ;  /* 0x00000017000a7c82 */ /* 0x000fd20008000000 */
.L_x_87:
[----:B--2---:R-:W-:Y:S01]  /*4440*/  ULEA UR5, UR10, UR26, 0x3 ;  /* 0x0000001a0a057291 */ /* 0x004fe2000f8e18ff */
[----:B---3--:R-:W-:Y:S11]  /*4450*/  @P2 BRA `(.L_x_85) ;  /* 0x00000000000c2947 */ /* 0x008ff60003800000 */
[----:B-1----:R-:W-:Y:S04]  /*4460*/  SHF.L.U32 R4, R2, 0x1f, RZ ;  /* 0x0000001f02047819 */ /* 0x002fe800000006ff */
[----:B------:R-:W1:Y:S02]  /*4470*/  SYNCS.PHASECHK.TRANS64.TRYWAIT P0, [UR5], R4 ;  /* 0x00000004ff0075a7 */ /* 0x000e640008001105 */
[----:B-1----:R-:W-:Y:S05]  /*4480*/  @!P0 BRA `(.L_x_86) ;  /* 0x0000004c00188947 */ /* 0x002fea0003800000 */
.L_x_85:
[----:B------:R-:W-:Y:S01]  /*4490*/  UISETP.NE.AND UP0, UPT, UR24, 0x1, UPT ;  /* 0x000000011800788c */ /* 0x000fe2000bf05270 */
[----:B------:R-:W-:Y:S01]  /*44a0*/  PLOP3.LUT P2, PT, PT, PT, PT, 0x80, 0x8 ;  /* 0x000000000008781c */ /* 0x000fe20003f4f070 */
[----:B------:R-:W-:Y:S02]  /*44b0*/  UIADD3 UR4, UPT, UPT, UR10, 0x1, URZ ;  /* 0x000000010a047890 */ /* 0x000fe4000fffe0ff */
[----:B------:R-:W-:Y:S02]  /*44c0*/  UIADD3 UR25, UPT, UPT, UR5, 0x88, URZ ;  /* 0x0000008805197890 */ /* 0x000fe4000fffe0ff */
[----:B------:R-:W-:Y:S01]  /*44d0*/  UISETP.NE.AND UP1, UPT, UR4, 0x11, UPT ;  /* 0x000000110400788c */ /* 0x000fe2000bf25270 */
[----:B------:R-:W-:Y:S01]  /*44e0*/  PLOP3.LUT P0, PT, PT, PT, UP0, 0x80, 0x8 ;  /* 0x000000000008781c */ /* 0x000fe20003f0f008 */
[----:B------:R-:W-:Y:S02]  /*44f0*/  UIADD3 UR22, UPT, UPT, UR22, 0x1, URZ ;  /* 0x0000000116167890 */ /* 0x000fe4000fffe0ff */
[----:B------:R-:W-:Y:S02]  /*4500*/  USEL UR6, URZ, 0x1, UP1 ;  /* 0x00000001ff067887 */ /* 0x000fe40008800000 */
[----:B------:R-:W-:Y:S02]  /*4510*/  USEL UR23, UR4, URZ, UP1 ;  /* 0x000000ff04177287 */ /* 0x000fe40008800000 */
[----:B------:R-:W-:Y:S02]  /*4520*/  UIADD3 UR24, UPT, UPT, UR24, -0x1, URZ ;  /* 0xffffffff18187890 */ /* 0x000fe4000fffe0ff */
[----:B------:R-:W-:Y:S01]  /*4530*/  @UP0 ULEA UR4, UR23, UR26, 0x3 ;  /* 0x0000001a17040291 */ /* 0x000fe2000f8e18ff */
[----:B------:R-:W-:Y:S01]  /*4540*/  LOP3.LUT R2, R2, UR6, RZ, 0x3c, !PT ;  /* 0x0000000602027c12 */ /* 0x000fe2000f8e3cff */
[----:B------:R-:W-:Y:S02]  /*4550*/  ULEA UR6, UR10, UR30, 0x8 ;  /* 0x0000001e0a067291 */ /* 0x000fe4000f8e40ff */
[----:B------:R-:W-:Y:S01]  /*4560*/  UISETP.NE.AND UP0, UPT, UR22, UR27, UPT ;  /* 0x0000001b1600728c */ /* 0x000fe2000bf05270 */
[----:B-1----:R-:W-:Y:S01]  /*4570*/  @P0 SHF.L.U32 R0, R2, 0x1f, RZ ;  /* 0x0000001f02000819 */ /* 0x002fe200000006ff */
[----:B------:R-:W-:Y:S02]  /*4580*/  UIADD3 UR20, UPT, UPT, UR6, 0x2, URZ ;  /* 0x0000000206147890 */ /* 0x000fe4000fffe0ff */
[----:B------:R-:W-:Y:S01]  /*4590*/  UIADD3 UR16, UPT, UPT, UR6, 0x4, URZ ;  /* 0x0000000406107890 */ /* 0x000fe2000fffe0ff */
[----:B------:R2:W3:Y:S01]  /*45a0*/  @P0 SYNCS.PHASECHK.TRANS64.TRYWAIT P2, [UR4], R0 ;  /* 0x00000000ff0005a7 */ /* 0x0004e20008041104 */
[----:B------:R-:W-:Y:S02]  /*45b0*/  ULEA UR4, UR10, UR29, 0x9 ;  /* 0x0000001d0a047291 */ /* 0x000fe4000f8e48ff */
[----:B------:R-:W-:Y:S02]  /*45c0*/  UIADD3 UR12, UPT, UPT, UR6, 0x6, URZ ;  /* 0x00000006060c7890 */ /* 0x000fe4000fffe0ff */
[----:B------:R-:W-:Y:S02]  /*45d0*/  UIADD3 UR18, UPT, UPT, UR4, 0x2, URZ ;  /* 0x0000000204127890 */ /* 0x000fe4000fffe0ff */
[----:B------:R-:W-:Y:S02]  /*45e0*/  UIADD3 UR14, UPT, UPT, UR4, 0x4, URZ ;  /* 0x00000004040e7890 */ /* 0x000fe4000fffe0ff */
[----:B------:R-:W-:Y:S01]  /*45f0*/  UIADD3 UR8, UPT, UPT, UR4, 0x6, URZ ;  /* 0x0000000604087890 */ /* 0x000fe2000fffe0ff */
[----:B------:R-:W-:Y:S01]  /*4600*/  UMOV UR7, 0x40004040 ;  /* 0x4000404000077882 */ /* 0x000fe20000000000 */
[----:B------:R-:W-:Y:S01]  /*4610*/  UMOV UR5, 0x40004040 ;  /* 0x4000404000057882 */ /* 0x000fe20000000000 */
[----:B------:R-:W-:Y:S01]  /*4620*/  UMOV UR21, 0x40004040 ;  /* 0x4000404000157882 */ /* 0x000fe20000000000 */
[----:B------:R2:W-:Y:S01]  /*4630*/  UTCHMMA.2CTA gdesc[UR4], gdesc[UR6], tmem[UR11], tmem[UR40], idesc[UR41], UP2 ;  /* 0x00ff2806040075ea */ /* 0x0005e2000920000b */
[----:B------:R-:W-:Y:S01]  /*4640*/  UPLOP3.LUT UP2, UPT, UPT, UPT, UPT, 0x80, 0x8 ;  /* 0x000000000008789c */ /* 0x000fe20003f4f070 */
[----:B------:R-:W-:Y:S01]  /*4650*/  UMOV UR19, 0x40004040 ;  /* 0x4000404000137882 */ /* 0x000fe20000000000 */
[----:B------:R-:W-:Y:S01]  /*4660*/  UMOV UR17, 0x40004040 ;  /* 0x4000404000117882 */ /* 0x000fe20000000000 */
[----:B------:R2:W-:Y:S01]  /*4670*/  UTCHMMA.2CTA gdesc[UR18], gdesc[UR20], tmem[UR11], tmem[UR38], idesc[UR39], UPT ;  /* 0x00ff2614120075ea */ /* 0x0005e2000ba0000b */
[----:B------:R-:W-:Y:S01]  /*4680*/  UMOV UR15, 0x40004040 ;  /* 0x40004040000f7882 */ /* 0x000fe20000000000 */
[----:B------:R-:W-:Y:S01]  /*4690*/  UMOV UR13, 0x40004040 ;  /* 0x40004040000d7882 */ /* 0x000fe20000000000 */
[----:B------:R-:W-:Y:S01]  /*46a0*/  UMOV UR9, 0x40004040 ;  /* 0x4000404000097882 */ /* 0x000fe20000000000 */
[----:B------:R2:W-:Y:S01]  /*46b0*/  UTCHMMA.2CTA gdesc[UR14], gdesc[UR16], tmem[UR11], tmem[UR36], idesc[UR37], UPT ;  /* 0x00ff24100e0075ea */ /* 0x0005e2000ba0000b */
[----:B------:R2:W-:Y:S01]  /*46c0*/  UTCHMMA.2CTA gdesc[UR8], gdesc[UR12], tmem[UR11], tmem[UR34], idesc[UR35], UPT ;  /* 0x00ff220c080075ea */ /* 0x0005e2000ba0000b */
[----:B------:R2:W-:Y:S01]  /*46d0*/  UTCBAR.2CTA.MULTICAST [UR25], URZ, UR28 ;  /* 0x000000ff190073e9 */ /* 0x0005e2000820081c */
[----:B------:R-:W-:Y:S01]  /*46e0*/  UMOV UR10, UR23 ;  /* 0x00000017000a7c82 */ /* 0x000fe20008000000 */
[----:B------:R-:W-:Y:S05]  /*46f0*/  BRA.U UP0, `(.L_x_87) ;  /* 0xfffffffd00507547 */ /* 0x000fea000b83ffff */
.L_x_84:
[----:B--2---:R-:W-:Y:S01]  /*4700*/  UIADD3 UR4, UPT, UPT, UR31, 0x170, URZ ;  /* 0x000001701f047890 */ /* 0x004fe2000fffe0ff */
[----:B------:R-:W-:-:S08]  /*4710*/  UMOV UR22, UR27 ;  /* 0x0000001b00167c82 */ /* 0x000fd00008000000 */
[----:B------:R2:W-:Y:S01]  /*4720*/  UTCBAR.2CTA.MULTICAST [UR4], URZ, UR42 ;  /* 0x000000ff040073e9 */ /* 0x0005e2000820082a */
[----:B------:R-:W-:Y:S02]  /*4730*/  NOP ;  /* 0x0000000000007918 */ /* 0x000fe40000000000 */
.L_x_82:
[----:B--2---:R-:W-:Y:S01]  /*4740*/  UIADD3 UR4, UPT, UPT, UR32, 0x1, URZ ;  /* 0x0000000120047890 */ /* 0x004fe2000fffe0ff */
[----:B------:R-:W-:-:S03]  /*4750*/  ISETP.NE.AND P0, PT, R8, 0x2, PT ;  /* 0x000000020800780c */ /* 0x000fc60003f05270 */
[----:B------:R-:W-:Y:S01]  /*4760*/  UISETP.NE.AND UP0, UPT, UR4, 0x4, UPT ;  /* 0x000000040400788c */ /* 0x000fe2000bf05270 */
[----:B-1----:R-:W-:Y:S02]  /*4770*/  SEL R0, RZ, 0x1, P0 ;  /* 0x00000001ff007807 */ /* 0x002fe40000000000 */
[----:B------:R-:W-:Y:S01]  /*4780*/  SEL R8, R8, RZ, P0 ;  /* 0x000000ff08087207 */ /* 0x000fe20000000000 */
[----:B------:R-:W-:Y:S01]  /*4790*/  USEL UR5, URZ, 0x1, UP0 ;  /* 0x00000001ff057887 */ /* 0x000fe20008000000 */
[----:B------:R-:W-:Y:S01]  /*47a0*/  LOP3.LUT R3, R3, R0, RZ, 0x3c, !PT ;  /* 0x0000000003037212 */ /* 0x000fe200078e3cff */
[----:B------:R-:W-:-:S04]  /*47b0*/  USEL UR32, UR4, URZ, UP0 ;  /* 0x000000ff04207287 */ /* 0x000fc80008000000 */
[----:B------:R-:W-:Y:S01]  /*47c0*/  LOP3.LUT R9, R9, UR5, RZ, 0x3c, !PT ;  /* 0x0000000509097c12 */ /* 0x000fe2000f8e3cff */
[----:B------:R-:W-:Y:S07]  /*47d0*/  @P1 BRA `(.L_x_88) ;  /* 0xfffffff800881947 */ /* 0x000fee000383ffff */
[----:B------:R-:W1:Y:S01]  /*47e0*/  S2UR UR8, SR_CgaCtaId ;  /* 0x00000000000879c3 */ /* 0x000e620000008800 */
[----:B------:R-:W-:Y:S01]  /*47f0*/  ELECT P0, URZ, PT ;  /* 0x0000000000ff782f */ /* 0x000fe20003800000 */
[----:B------:R-:W-:Y:S01]  /*4800*/  HFMA2 R0, -RZ, RZ, 0, 5.9604644775390625e-08 ;  /* 0x00000001ff007431 */ /* 0x000fe200000001ff */
[----:B------:R-:W-:-:S05]  /*4810*/  UMOV UR4, 0x40 ;  /* 0x0000004000047882 */ /* 0x000fca0000000000 */
[----:B------:R-:W-:Y:S01]  /*4820*/  UVIRTCOUNT.DEALLOC.SMPOOL 0x80 ;  /* 0x000000800000784c */ /* 0x000fe20000000000 */
[----:B------:R-:W-:Y:S02]  /*4830*/  UISETP.NE.AND UP1, UPT, UR46, URZ, UPT ;  /* 0x000000ff2e00728c */ /* 0x000fe4000bf25270 */
[----:B-1----:R-:W-:-:S09]  /*4840*/  ULEA UR8, UR8, UR4, 0x18 ;  /* 0x0000000408087291 */ /* 0x002fd2000f8ec0ff */
[----:B------:R1:W-:Y:S01]  /*4850*/  @P0 STS.U8 [UR8+0x1c], R0 ;  /* 0x00001c00ff000988 */ /* 0x0003e20008000008 */
[----:B------:R-:W-:Y:S05]  /*4860*/  BRA.U UP1, `(.L_x_89) ;  /* 0x0000000101a07547 */ /* 0x000fea000b800000 */
[----:B------:R-:W-:Y:S01]  /*4870*/  UIADD3 UR7, UPT, UPT, UR26, 0x190, URZ ;  /* 0x000001901a077890 */ /* 0x000fe2000fffe0ff */
[----:B------:R-:W-:-:S03]  /*4880*/  SHF.L.U32 R2, R9, 0x1f, RZ ;  /* 0x0000001f09027819 */ /* 0x000fc600000006ff */
[----:B------:R-:W-:-:S09]  /*4890*/  ULEA UR4, UR32, UR7, 0x3 ;  /* 0x0000000720047291 */ /* 0x000fd2000f8e18ff */
[----:B------:R-:W2:Y:S02]  /*48a0*/  SYNCS.PHASECHK.TRANS64.TRYWAIT P0, [UR4], R2 ;  /* 0x00000002ff0075a7 */ /* 0x000ea40008001104 */
[----:B--2---:R-:W-:Y:S05]  /*48b0*/  @!P0 BRA `(.L_x_90) ;  /* 0x0000004800248947 */ /* 0x004fea0003800000 */
.L_x_196:
        /* <DEDUP_REMOVED lines=9> */
.L_x_198:
        /* <DEDUP_REMOVED lines=9> */
.L_x_200:
[----:B------:R-:W-:-:S04]  /*49e0*/  UIADD3 UR4, UPT, UPT, UR4, 0x1, URZ ;  /* 0x0000000104047890 */ /* 0x000fc8000fffe0ff */
[----:B------:R-:W-:-:S04]  /*49f0*/  UISETP.NE.AND UP0, UPT, UR4, 0x4, UPT ;  /* 0x000000040400788c */ /* 0x000fc8000bf05270 */
[----:B------:R-:W-:Y:S02]  /*4a00*/  USEL UR5, URZ, 0x1, UP0 ;  /* 0x00000001ff057887 */ /* 0x000fe40008000000 */
[----:B------:R-:W-:-:S04]  /*4a10*/  USEL UR4, UR4, URZ, UP0 ;  /* 0x000000ff04047287 */ /* 0x000fc80008000000 */
[----:B------:R-:W-:Y:S01]  /*4a20*/  ULEA UR4, UR4, UR7, 0x3 ;  /* 0x0000000704047291 */ /* 0x000fe2000f8e18ff */
[----:B------:R-:W-:-:S04]  /*4a30*/  LOP3.LUT R2, R2, UR5, RZ, 0x3c, !PT ;  /* 0x0000000502027c12 */ /* 0x000fc8000f8e3cff */
[----:B------:R-:W-:Y:S01]  /*4a40*/  SHF.L.U32 R2, R2, 0x1f, RZ ;  /* 0x0000001f02027819 */ /* 0x000fe200000006ff */
[----:B-1----:R-:W-:-:S04]  /*4a50*/  IMAD.U32 R0, RZ, RZ, UR4 ;  /* 0x00000004ff007e24 */ /* 0x002fc8000f8e00ff */
[----:B------:R1:W2:Y:S03]  /*4a60*/  SYNCS.PHASECHK.TRANS64.TRYWAIT P0, [R0+URZ], R2 ;  /* 0x00000002000075a7 */ /* 0x0002a600080011ff */
[----:B--2---:R-:W-:Y:S05]  /*4a70*/  @!P0 NANOSLEEP.SYNCS 0x989680 ;  /* 0x009896800000895d */ /* 0x004fea0003900000 */
[----:B------:R-:W2:Y:S02]  /*4a80*/  @!P0 SYNCS.PHASECHK.TRANS64 P0, [R0+URZ], R2 ;  /* 0x00000002000085a7 */ /* 0x000ea400080010ff */
[----:B--2---:R-:W-:Y:S05]  /*4a90*/  @P0 BRA `(.L_x_93) ;  /* 0x0000000000200947 */ /* 0x004fea0003800000 */
.L_x_94:
[----:B--2---:R2:W4:Y:S02]  /*4aa0*/  SYNCS.PHASECHK.TRANS64.TRYWAIT P0, [R0+URZ], R2 ;  /* 0x00000002000075a7 */ /* 0x00452400080011ff */
[----:B----4-:R-:W-:Y:S05]  /*4ab0*/  @!P0 NANOSLEEP.SYNCS 0x989680 ;  /* 0x009896800000895d */ /* 0x010fea0003900000 */
[----:B------:R-:W4:Y:S02]  /*4ac0*/  @!P0 SYNCS.PHASECHK.TRANS64 P0, [R0+URZ], R2 ;  /* 0x00000002000085a7 */ /* 0x000f2400080010ff */
[----:B----4-:R-:W-:Y:S05]  /*4ad0*/  @!P0 BRA `(.L_x_94) ;  /* 0xfffffffc00f08947 */ /* 0x010fea000383ffff */
[----:B------:R-:W-:Y:S05]  /*4ae0*/  BRA `(.L_x_93) ;  /* 0x00000000000c7947 */ /* 0x000fea0003800000 */
.L_x_89:
[----:B------:R-:W-:-:S04]  /*4af0*/  UIADD3 UR4, UPT, UPT, UR26, 0x1d0, URZ ;  /* 0x000001d01a047890 */ /* 0x000fc8000fffe0ff */
[----:B------:R-:W-:-:S09]  /*4b00*/  UPRMT UR4, UR45, 0x654, UR4 ;  /* 0x000006542d047896 */ /* 0x000fd20008000004 */
[----:B------:R-:W-:Y:S03]  /*4b10*/  SYNCS.ARRIVE.TRANS64.RED.A1T0 RZ, [UR4], RZ ;  /* 0x000000ffffff79a7 */ /* 0x000fe60008100404 */
.L_x_93:
[----:B-12---:R-:W-:Y:S01]  /*4b20*/  SHF.L.U32 R2, RZ, 0x1f, RZ ;  /* 0x0000001fff027819 */ /* 0x006fe200000006ff */
[----:B------:R-:W-:Y:S01]  /*4b30*/  UIADD3 UR4, UPT, UPT, UR26, 0x1d0, URZ ;  /* 0x000001d01a047890 */ /* 0x000fe2000fffe0ff */
[----:B------:R-:W-:Y:S02]  /*4b40*/  PLOP3.LUT P0, PT, PT, PT, UP1, 0x80, 0x8 ;  /* 0x000000000008781c */ /* 0x000fe40003f0f018 */
[----:B------:R-:W1:Y:S02]  /*4b50*/  SYNCS.PHASECHK.TRANS64.TRYWAIT P1, [UR26+0x1d0], R2 ;  /* 0x0001d002ff0075a7 */ /* 0x000e64000802111a */
[----:B-1----:R-:W-:Y:S09]  /*4b60*/  @!P1 BRA `(.L_x_95) ;  /* 0x0000004400c09947 */ /* 0x002ff20003800000 */
.L_x_202:
[----:B------:R-:W-:Y:S01]  /*4b70*/  @!UP1 UPRMT UR4, UR45, 0x654, UR4 ;  /* 0x000006542d049896 */ /* 0x000fe20008000004 */
[----:B------:R-:W-:Y:S01]  /*4b80*/  UMOV UR5, 0xffff ;  /* 0x0000ffff00057882 */ /* 0x000fe20000000000 */
[----:B------:R-:W-:-:S07]  /*4b90*/  UMOV UR6, 0x1 ;  /* 0x0000000100067882 */ /* 0x000fce0000000000 */
[----:B------:R-:W-:Y:S01]  /*4ba0*/  @!P0 SYNCS.ARRIVE.TRANS64.RED.A1T0 RZ, [UR4], RZ ;  /* 0x000000ffffff89a7 */ /* 0x000fe20008100404 */
[----:B------:R-:W-:Y:S01]  /*4bb0*/  NOP ;  /* 0x0000000000007918 */ /* 0x000fe20000000000 */
[----:B-1----:R-:W1:Y:S01]  /*4bc0*/  LDS R0, [UR8+0x14] ;  /* 0x00001408ff007984 */ /* 0x002e620008000800 */
[----:B------:R-:W-:-:S04]  /*4bd0*/  ULOP3.LUT UR4, UR44, 0xffff, URZ, 0xc0, !UPT ;  /* 0x0000ffff2c047892 */ /* 0x000fc8000f8ec0ff */
[----:B------:R-:W-:-:S04]  /*4be0*/  USHF.R.U32.HI UR4, URZ, 0x5, UR4 ;  /* 0x00000005ff047899 */ /* 0x000fc80008011604 */
[----:B------:R-:W-:Y:S02]  /*4bf0*/  USHF.L.U32 UR5, UR5, UR4, URZ ;  /* 0x0000000405057299 */ /* 0x000fe400080006ff */
[----:B------:R-:W-:-:S04]  /*4c00*/  USHF.L.U32 UR4, UR6, UR4, URZ ;  /* 0x0000000406047299 */ /* 0x000fc800080006ff */
[----:B-1----:R-:W-:-:S04]  /*4c10*/  LOP3.LUT R0, R0, UR5, RZ, 0xc0, !PT ;  /* 0x0000000500007c12 */ /* 0x002fc8000f8ec0ff */
[----:B------:R-:W-:-:S13]  /*4c20*/  ISETP.NE.AND P0, PT, R0, UR5, PT ;  /* 0x0000000500007c0c */ /* 0x000fda000bf05270 */
[----:B------:R-:W-:Y:S05]  /*4c30*/  @P0 BRA `(.L_x_96) ;  /* 0x0000000000580947 */ /* 0x000fea0003800000 */
[----:B------:R-:W1:Y:S02]  /*4c40*/  LDS R0, [UR8+0x18] ;  /* 0x00001808ff007984 */ /* 0x000e640008000800 */
[----:B-1----:R-:W-:-:S04]  /*4c50*/  LOP3.LUT R0, R0, UR4, RZ, 0xc0, !PT ;  /* 0x0000000400007c12 */ /* 0x002fc8000f8ec0ff */
[----:B------:R-:W-:-:S13]  /*4c60*/  ISETP.NE.AND P0, PT, R0, UR4, PT ;  /* 0x0000000400007c0c */ /* 0x000fda000bf05270 */
[----:B------:R-:W-:Y:S05]  /*4c70*/  @P0 BRA `(.L_x_97) ;  /* 0x00000000003c0947 */ /* 0x000fea0003800000 */
[----:B------:R-:W1:Y:S01]  /*4c80*/  S2R R2, SR_LANEID ;  /* 0x0000000000027919 */ /* 0x000e620000000000 */
[----:B------:R-:W-:-:S06]  /*4c90*/  ULOP3.LUT UR5, URZ, UR5, URZ, 0x33, !UPT ;  /* 0x00000005ff057292 */ /* 0x000fcc000f8e33ff */
[----:B------:R-:W-:-:S04]  /*4ca0*/  IMAD.U32 R0, RZ, RZ, UR5 ;  /* 0x00000005ff007e24 */ /* 0x000fc8000f8e00ff */
[----:B------:R2:W4:Y:S02]  /*4cb0*/  REDUX UR7, R0 ;  /* 0x00000000000773c4 */ /* 0x0005240000000000 */
[----:B------:R1:W-:Y:S01]  /*4cc0*/  UTCATOMSWS.AND URZ, UR5 ;  /* 0x0000000500ff79e3 */ /* 0x0003e20008000000 */
[----:B--2---:R-:W-:Y:S01]  /*4cd0*/  LOP3.LUT R0, RZ, UR4, RZ, 0x33, !PT ;  /* 0x00000004ff007c12 */ /* 0x004fe2000f8e33ff */
[----:B------:R-:W-:Y:S02]  /*4ce0*/  VOTEU.ANY UR4, UPT, PT ;  /* 0x0000000000047886 */ /* 0x000fe400038e0100 */
[----:B------:R-:W-:Y:S02]  /*4cf0*/  UFLO.U32 UR4, UR4 ;  /* 0x00000004000472bd */ /* 0x000fe400080e0000 */
[----:B------:R-:W2:Y:S04]  /*4d00*/  REDUX UR6, R0 ;  /* 0x00000000000673c4 */ /* 0x000ea80000000000 */
[----:B-1----:R-:W-:-:S02]  /*4d10*/  ISETP.EQ.U32.AND P0, PT, R2, UR4, PT ;  /* 0x0000000402007c0c */ /* 0x002fc4000bf02070 */
[----:B----4-:R-:W-:-:S11]  /*4d20*/  MOV R2, UR7 ;  /* 0x0000000700027c02 */ /* 0x010fd60008000f00 */
[----:B------:R1:W-:Y:S01]  /*4d30*/  @P0 ATOMS.AND RZ, [UR8+0x14], R2 ;  /* 0x00001402ffff098c */ /* 0x0003e2000a800008 */
[----:B--2---:R-:W-:-:S05]  /*4d40*/  IMAD.U32 R0, RZ, RZ, UR6 ;  /* 0x00000006ff007e24 */ /* 0x004fca000f8e00ff */
[----:B------:R1:W-:Y:S01]  /*4d50*/  @P0 ATOMS.AND RZ, [UR8+0x18], R0 ;  /* 0x00001800ffff098c */ /* 0x0003e2000a800008 */
[----:B------:R-:W-:Y:S05]  /*4d60*/  BRA `(.L_x_98) ;  /* 0x0000000000147947 */ /* 0x000fea0003800000 */
.L_x_97:
[----:B------:R-:W-:Y:S02]  /*4d70*/  MOV R2, 0x4d90 ;  /* 0x00004d9000027802 */ /* 0x000fe40000000f00 */
[----:B---3-5:R-:W-:Y:S05]  /*4d80*/  CALL.REL.NOINC `($__internal_0_$__cuda_sm10x_tcgen05_guardrail_trap_col_being_dealloced_not_returned_by_alloc) ;  /* 0x00000048002c7944 */ /* 0x028fea0003c00000 */
[----:B------:R-:W-:Y:S05]  /*4d90*/  BRA `(.L_x_98) ;  /* 0x0000000000087947 */ /* 0x000fea0003800000 */
.L_x_96:
[----:B------:R-:W-:Y:S02]  /*4da0*/  MOV R2, 0x4dc0 ;  /* 0x00004dc000027802 */ /* 0x000fe40000000f00 */
[----:B---3-5:R-:W-:Y:S05]  /*4db0*/  CALL.REL.NOINC `($__internal_2_$__cuda_sm10x_tcgen05_guardrail_trap_unallocated_columns_being_dealloced) ;  /* 0x0000004800387944 */ /* 0x028fea0003c00000 */
.L_x_98:
[----:B------:R-:W-:Y:S01]  /*4dc0*/  NOP ;  /* 0x0000000000007918 */ /* 0x000fe20000000000 */
[----:B------:R-:W-:Y:S05]  /*4dd0*/  EXIT ;  /* 0x000000000000794d */ /* 0x000fea0003800000 */
.L_x_69:
[----:B------:R-:W-:-:S09]  /*4de0*/  UISETP.NE.OR UP0, UPT, UR13, 0x3, !UP3 ;  /* 0x000000030d00788c */ /* 0x000fd2000df05670 */
[----:B------:R-:W-:Y:S05]  /*4df0*/  BRA.U UP0, `(.L_x_99) ;  /* 0x0000001100387547 */ /* 0x000fea000b800000 */
[----:B------:R-:W1:Y:S01]  /*4e00*/  S2UR UR6, SR_CgaCtaId ;  /* 0x00000000000679c3 */ /* 0x000e620000008800 */
[----:B------:R-:W2:Y:S01]  /*4e10*/  LDCU UR37, c[0x0][0x370] ;  /* 0x00006e00ff2577ac */ /* 0x000ea20008000800 */
[----:B------:R-:W-:Y:S02]  /*4e20*/  HFMA2 R13, -RZ, RZ, 0, 0 ;  /* 0x00000000ff0d7431 */ /* 0x000fe400000001ff */
[----:B------:R-:W-:Y:S01]  /*4e30*/  IMAD.MOV.U32 R15, RZ, RZ, 0x1 ;  /* 0x00000001ff0f7424 */ /* 0x000fe200078e00ff */
[----:B------:R-:W-:Y:S01]  /*4e40*/  MOV R7, 0x1000 ;  /* 0x0000100000077802 */ /* 0x000fe20000000f00 */
[----:B------:R-:W2:Y:S01]  /*4e50*/  LDCU.128 UR32, c[0x0][0xb10] ;  /* 0x00016200ff2077ac */ /* 0x000ea20008000c00 */
[----:B------:R-:W-:Y:S01]  /*4e60*/  IMAD.MOV.U32 R14, RZ, RZ, RZ ;  /* 0x000000ffff0e7224 */ /* 0x000fe200078e00ff */
[----:B------:R-:W3:Y:S01]  /*4e70*/  LDC.64 R16, c[0x0][0x348] ;  /* 0x0000d200ff107b82 */ /* 0x000ee20000000a00 */
[----:B------:R-:W4:Y:S01]  /*4e80*/  LDCU UR31, c[0x0][0x374] ;  /* 0x00006e80ff1f77ac */ /* 0x000f220008000800 */
[----:B------:R-:W4:Y:S06]  /*4e90*/  LDCU UR15, c[0x0][0xb0c] ;  /* 0x00016180ff0f77ac */ /* 0x000f2c0008000800 */
[----:B------:R-:W3:Y:S01]  /*4ea0*/  LDC.64 R2, c[0x0][0x888] ;  /* 0x00022200ff027b82 */ /* 0x000ee20000000a00 */
[----:B------:R-:W4:Y:S01]  /*4eb0*/  LDCU UR40, c[0x0][0xb20] ;  /* 0x00016400ff2877ac */ /* 0x000f220008000800 */
[----:B------:R-:W4:Y:S06]  /*4ec0*/  LDCU UR4, c[0x0][0xb30] ;  /* 0x00016600ff0477ac */ /* 0x000f2c0008000800 */
[----:B------:R-:W3:Y:S01]  /*4ed0*/  LDC.64 R4, c[0x0][0x890] ;  /* 0x00022400ff047b82 */ /* 0x000ee20000000a00 */
[----:B------:R-:W-:Y:S01]  /*4ee0*/  UMOV UR29, 0x400 ;  /* 0x00000400001d7882 */ /* 0x000fe20000000000 */
[----:B------:R-:W-:-:S02]  /*4ef0*/  UPLOP3.LUT UP3, UPT, UPT, UPT, UPT, 0x40, 0x4 ;  /* 0x000000000004789c */ /* 0x000fc40003f6e870 */
[----:B-1----:R-:W-:Y:S02]  /*4f00*/  ULEA UR29, UR6, UR29, 0x18 ;  /* 0x0000001d061d7291 */ /* 0x002fe4000f8ec0ff */
[----:B--2---:R-:W-:Y:S02]  /*4f10*/  UIMAD.WIDE.U32 UR6, UR37, UR32, URZ ;  /* 0x00000020250672a5 */ /* 0x004fe4000f8e00ff */
[----:B----4-:R-:W-:Y:S02]  /*4f20*/  UIMAD.WIDE.U32 UR8, UR31, UR35, URZ ;  /* 0x000000231f0872a5 */ /* 0x010fe4000f8e00ff */
[----:B------:R-:W-:Y:S02]  /*4f30*/  UISETP.GE.AND UP0, UPT, UR42, 0x1, UPT ;  /* 0x000000012a00788c */ /* 0x000fe4000bf06270 */
[----:B------:R-:W-:Y:S01]  /*4f40*/  UISETP.NE.AND UP4, UPT, UR42, 0x1, UPT ;  /* 0x000000012a00788c */ /* 0x000fe2000bf85270 */
[----:B------:R-:W-:Y:S02]  /*4f50*/  UMOV UR6, UR7 ;  /* 0x0000000700067c82 */ /* 0x000fe40008000000 */
[----:B------:R-:W-:Y:S01]  /*4f60*/  UMOV UR38, UR9 ;  /* 0x0000000900267c82 */ /* 0x000fe20008000000 */
[----:B------:R-:W1:Y:S01]  /*4f70*/  LDCU.64 UR22, c[0x0][0xb28] ;  /* 0x00016500ff1677ac */ /* 0x000e620008000a00 */
[----:B------:R-:W-:-:S02]  /*4f80*/  UISETP.NE.AND UP6, UPT, UR15, 0x1, UPT ;  /* 0x000000010f00788c */ /* 0x000fc4000bfc5270 */
[----:B------:R-:W-:Y:S02]  /*4f90*/  UISETP.NE.AND UP5, UPT, UR34, 0x1, UPT ;  /* 0x000000012200788c */ /* 0x000fe4000bfa5270 */
[----:B------:R-:W-:Y:S02]  /*4fa0*/  USHF.R.U32.HI UR39, URZ, UR33, UR6 ;  /* 0x00000021ff277299 */ /* 0x000fe40008011606 */
[----:B------:R-:W-:Y:S02]  /*4fb0*/  USHF.R.U32.HI UR38, URZ, UR40, UR38 ;  /* 0x00000028ff267299 */ /* 0x000fe40008011626 */
[----:B------:R-:W-:Y:S01]  /*4fc0*/  UISETP.NE.AND UP2, UPT, UR4, 0x1, UPT ;  /* 0x000000010400788c */ /* 0x000fe2000bf45270 */
[----:B------:R-:W-:-:S10]  /*4fd0*/  UMOV UR12, URZ ;  /* 0x000000ff000c7c82 */ /* 0x000fd40008000000 */
.L_x_108:
[C---:B------:R-:W-:Y:S02]  /*4fe0*/  LEA R12, R14.reuse, UR29, 0x3 ;  /* 0x0000001d0e0c7c11 */ /* 0x040fe4000f8e18ff */
[----:B------:R-:W-:Y:S02]  /*4ff0*/  SHF.L.U32 R0, R13, 0x1f, RZ ;  /* 0x0000001f0d007819 */ /* 0x000fe400000006ff */
[----:B------:R-:W-:Y:S02]  /*5000*/  LEA R8, R14, UR29, 0x4 ;  /* 0x0000001d0e087c11 */ /* 0x000fe4000f8e20ff */
[----:B------:R-:W2:Y:S02]  /*5010*/  SYNCS.PHASECHK.TRANS64.TRYWAIT P0, [R12+URZ+0x150], R0 ;  /* 0x000150000c0075a7 */ /* 0x000ea400080011ff */
[----:B--2-4-:R-:W-:Y:S05]  /*5020*/  @!P0 BRA `(.L_x_100) ;  /* 0x0000004000a88947 */ /* 0x014fea0003800000 */
.L_x_203:
[----:B------:R-:W4:Y:S01]  /*5030*/  LDS.128 R8, [R8+0x1e0] ;  /* 0x0001e00008087984 */ /* 0x000f220000000c00 */
[----:B------:R-:W-:Y:S01]  /*5040*/  UISETP.GE.AND UP0, UPT, UR42, 0x1, UPT ;  /* 0x000000012a00788c */ /* 0x000fe2000bf06270 */
[----:B------:R-:W-:Y:S01]  /*5050*/  @!PT LDS RZ, [RZ] ;  /* 0x00000000fffff984 */ /* 0x000fe20000000800 */
[----:B------:R-:W-:Y:S01]  /*5060*/  @!PT LDS RZ, [RZ] ;  /* 0x00000000fffff984 */ /* 0x000fe20000000800 */
[----:B------:R-:W-:Y:S01]  /*5070*/  @!PT LDS RZ, [RZ] ;  /* 0x00000000fffff984 */ /* 0x000fe20000000800 */
[----:B------:R-:W-:Y:S01]  /*5080*/  @!PT LDS RZ, [RZ] ;  /* 0x00000000fffff984 */ /* 0x000fe20000000800 */
[----:B------:R1:W-:Y:S06]  /*5090*/  MEMBAR.ALL.CTA ;  /* 0x0000000000007992 */ /* 0x0003ec0000008000 */
[----:B-1----:R-:W1:Y:S01]  /*50a0*/  FENCE.VIEW.ASYNC.S ;  /* 0x00000000000073c6 */ /* 0x002e620000000000 */
[----:B----4-:R-:W-:Y:S11]  /*50b0*/  LOP3.LUT P0, RZ, R10, 0x1, RZ, 0xc0, !PT ;  /* 0x000000010aff7812 */ /* 0x010ff6000780c0ff */
[----:B------:R-:W-:Y:S02]  /*50c0*/  @!UPT UIADD3 URZ, UPT, UPT, URZ, URZ, URZ ;  /* 0x000000fffffff290 */ /* 0x000fe4000fffe0ff */
[----:B-1----:R-:W-:Y:S01]  /*50d0*/  VOTEU.ANY UP1, P0 ;  /* 0x0000000000ff7886 */ /* 0x002fe20000020100 */
[----:B------:R-:W-:Y:S11]  /*50e0*/  PLOP3.LUT P0, PT, PT, PT, UP1, 0x80, 0x8 ;  /* 0x000000000008781c */ /* 0x000ff60003f0f018 */
[----:B------:R-:W-:Y:S02]  /*50f0*/  @!UPT UIADD3 URZ, UPT, UPT, URZ, URZ, URZ ;  /* 0x000000fffffff290 */ /* 0x000fe4000fffe0ff */
[----:B--2---:R-:W-:Y:S02]  /*5100*/  @P0 SHF.R.U32.HI R0, RZ, 0x10, R9 ;  /* 0x00000010ff000819 */ /* 0x004fe40000011609 */
[----:B------:R-:W-:Y:S02]  /*5110*/  @P0 MOV R6, R8 ;  /* 0x0000000800060202 */ /* 0x000fe40000000f00 */
[----:B------:R-:W-:Y:S01]  /*5120*/  @P0 R2UR UR4, R0 ;  /* 0x00000000000402ca */ /* 0x000fe200000e0000 */
[----:B------:R-:W-:Y:S01]  /*5130*/  VIADD R0, R12, 0x160 ;  /* 0x000001600c007836 */ /* 0x000fe20000000000 */
[----:B------:R-:W-:Y:S02]  /*5140*/  @P0 LOP3.LUT R8, R9, 0xffff, RZ, 0xc0, !PT ;  /* 0x0000ffff09080812 */ /* 0x000fe400078ec0ff */
[----:B------:R-:W-:Y:S02]  /*5150*/  @P0 R2UR UR6, R6 ;  /* 0x00000000060602ca */ /* 0x000fe400000e0000 */
[----:B------:R-:W-:Y:S02]  /*5160*/  PRMT R0, RZ, 0x654, R0 ;  /* 0x00000654ff007816 */ /* 0x000fe40000000000 */
[----:B------:R-:W-:Y:S02]  /*5170*/  @P0 R2UR UR5, R8 ;  /* 0x00000000080502ca */ /* 0x000fe400000e0000 */
[----:B------:R1:W-:Y:S03]  /*5180*/  SYNCS.ARRIVE.TRANS64.RED.A1T0 RZ, [R0+URZ], RZ ;  /* 0x000000ff00ff79a7 */ /* 0x0003e600081004ff */
[----:B------:R-:W-:Y:S04]  /*5190*/  @UP1 UMOV UR30, UR4 ;  /* 0x00000004001e1c82 */ /* 0x000fe80008000000 */
[----:B------:R-:W-:Y:S04]  /*51a0*/  @UP1 UMOV UR14, UR6 ;  /* 0x00000006000e1c82 */ /* 0x000fe80008000000 */
[----:B------:R-:W-:Y:S01]  /*51b0*/  @UP1 UMOV UR13, UR5 ;  /* 0x00000005000d1c82 */ /* 0x000fe20008000000 */
[----:B------:R-:W-:Y:S05]  /*51c0*/  BRA.U !UP0, `(.L_x_101) ;  /* 0x0000000108a47547 */ /* 0x000fea000b800000 */
[----:B------:R-:W-:Y:S02]  /*51d0*/  UIMAD.WIDE.U32 UR8, UR13, UR35, URZ ;  /* 0x000000230d0872a5 */ /* 0x000fe4000f8e00ff */
[----:B------:R-:W-:Y:S02]  /*51e0*/  UIMAD.WIDE.U32 UR10, UR14, UR32, URZ ;  /* 0x000000200e0a72a5 */ /* 0x000fe4000f8e00ff */
[----:B------:R-:W-:Y:S02]  /*51f0*/  USEL UR4, UR31, UR38, !UP5 ;  /* 0x000000261f047287 */ /* 0x000fe4000e800000 */
[----:B------:R-:W-:Y:S02]  /*5200*/  USEL UR7, UR37, UR39, !UP6 ;  /* 0x0000002725077287 */ /* 0x000fe4000f000000 */
[----:B------:R-:W-:Y:S02]  /*5210*/  UIMAD.WIDE.U32 UR16, UR4, UR22, URZ ;  /* 0x00000016041072a5 */ /* 0x000fe4000f8e00ff */
[----:B------:R-:W-:Y:S01]  /*5220*/  UIMAD.WIDE.U32 UR18, UR7, UR22, URZ ;  /* 0x00000016071272a5 */ /* 0x000fe2000f8e00ff */
[----:B------:R-:W-:Y:S02]  /*5230*/  UMOV UR5, UR9 ;  /* 0x0000000900057c82 */ /* 0x000fe40008000000 */
[----:B------:R-:W-:Y:S03]  /*5240*/  USHF.R.U32.HI UR6, URZ, UR40, UR5 ;  /* 0x00000028ff067299 */ /* 0x000fe60008011605 */
[----:B------:R-:W-:Y:S01]  /*5250*/  UMOV UR5, UR11 ;  /* 0x0000000b00057c82 */ /* 0x000fe20008000000 */
[----:B------:R-:W-:Y:S02]  /*5260*/  USEL UR6, UR13, UR6, !UP5 ;  /* 0x000000060d067287 */ /* 0x000fe4000e800000 */
[----:B------:R-:W-:Y:S02]  /*5270*/  USHF.R.U32.HI UR8, URZ, UR33, UR5 ;  /* 0x00000021ff087299 */ /* 0x000fe40008011605 */
[----:B------:R-:W-:Y:S01]  /*5280*/  UIMAD.WIDE.U32 UR10, UR6, UR22, URZ ;  /* 0x00000016060a72a5 */ /* 0x000fe2000f8e00ff */
[----:B------:R-:W-:Y:S02]  /*5290*/  UMOV UR5, UR17 ;  /* 0x0000001100057c82 */ /* 0x000fe40008000000 */
[----:B------:R-:W-:Y:S03]  /*52a0*/  @UP4 USHF.R.U32.HI UR4, URZ, UR23, UR5 ;  /* 0x00000017ff044299 */ /* 0x000fe60008011605 */
[----:B------:R-:W-:Y:S01]  /*52b0*/  UMOV UR5, UR19 ;  /* 0x0000001300057c82 */ /* 0x000fe20008000000 */
[----:B------:R-:W-:Y:S02]  /*52c0*/  UIMAD UR4, UR42, UR4, URZ ;  /* 0x000000042a0472a4 */ /* 0x000fe4000f8e02ff */
[----:B------:R-:W-:Y:S02]  /*52d0*/  @UP4 USHF.R.U32.HI UR7, URZ, UR23, UR5 ;  /* 0x00000017ff074299 */ /* 0x000fe40008011605 */
[----:B------:R-:W-:Y:S02]  /*52e0*/  USEL UR5, UR14, UR8, !UP6 ;  /* 0x000000080e057287 */ /* 0x000fe4000f000000 */
[----:B------:R-:W-:Y:S02]  /*52f0*/  UIMAD UR8, UR42, UR7, URZ ;  /* 0x000000072a0872a4 */ /* 0x000fe4000f8e02ff */
[----:B------:R-:W-:Y:S03]  /*5300*/  UISETP.GE.AND UP0, UPT, UR6, UR4, UPT ;  /* 0x000000040600728c */ /* 0x000fe6000bf06270 */
[----:B------:R-:W-:Y:S01]  /*5310*/  UMOV UR4, UR11 ;  /* 0x0000000b00047c82 */ /* 0x000fe20008000000 */
[----:B------:R-:W-:Y:S02]  /*5320*/  UISETP.GE.OR UP0, UPT, UR5, UR8, UP0 ;  /* 0x000000080500728c */ /* 0x000fe40008706670 */
[----:B------:R-:W-:Y:S02]  /*5330*/  USHF.R.U32.HI UR4, URZ, UR23, UR4 ;  /* 0x00000017ff047299 */ /* 0x000fe40008011604 */
[----:B------:R-:W-:Y:S02]  /*5340*/  UIMAD.WIDE.U32 UR8, UR5, UR22, URZ ;  /* 0x00000016050872a5 */ /* 0x000fe4000f8e00ff */
[----:B------:R-:W-:Y:S04]  /*5350*/  USEL UR10, UR6, UR4, !UP4 ;  /* 0x00000004060a7287 */ /* 0x000fe8000e000000 */
[----:B------:R-:W-:Y:S01]  /*5360*/  UIADD3 UR11, UPT, UPT, -UR10, URZ, URZ ;  /* 0x000000ff0a0b7290 */ /* 0x000fe2000fffe1ff */
[----:B------:R-:W-:Y:S02]  /*5370*/  @!UP0 UMOV UR4, UR9 ;  /* 0x0000000900048c82 */ /* 0x000fe40008000000 */
[----:B------:R-:W-:Y:S02]  /*5380*/  @!UP0 USHF.R.U32.HI UR4, URZ, UR23, UR4 ;  /* 0x00000017ff048299 */ /* 0x000fe40008011604 */
[----:B------:R-:W-:Y:S02]  /*5390*/  UIMAD UR8, UR42, UR11, UR6 ;  /* 0x0000000b2a0872a4 */ /* 0x000fe4000f8e0206 */
[----:B------:R-:W-:Y:S04]  /*53a0*/  @!UP0 USEL UR4, UR5, UR4, !UP4 ;  /* 0x0000000405048287 */ /* 0x000fe8000e000000 */
[----:B------:R-:W-:Y:S02]  /*53b0*/  @!UP0 UIMAD UR7, UR7, UR8, UR4 ;  /* 0x00000008070782a4 */ /* 0x000fe4000f8e0204 */
[----:B------:R-:W-:Y:S02]  /*53c0*/  @!UP0 UIADD3 UR9, UPT, UPT, UR10, -UR4, URZ ;  /* 0x800000040a098290 */ /* 0x000fe4000fffe0ff */
[----:B------:R-:W-:Y:S02]  /*53d0*/  UIADD3 UR8, UPT, UPT, -UR6, URZ, URZ ;  /* 0x000000ff06087290 */ /* 0x000fe4000fffe1ff */
[----:B------:R-:W-:Y:S02]  /*53e0*/  UIADD3 UR4, UPT, UPT, -UR5, URZ, URZ ;  /* 0x000000ff05047290 */ /* 0x000fe4000fffe1ff */
[----:B------:R-:W-:Y:S03]  /*53f0*/  @!UP0 UIMAD UR6, UR9, UR42, UR5 ;  /* 0x0000002a090682a4 */ /* 0x000fe6000f8e0205 */
[----:B------:R-:W-:Y:S01]  /*5400*/  @!UP0 UMOV UR5, UR7 ;  /* 0x0000000700058c82 */ /* 0x000fe20008000000 */
[----:B------:R-:W-:Y:S02]  /*5410*/  UIMAD UR7, UR15, UR4, UR14 ;  /* 0x000000040f0772a4 */ /* 0x000fe4000f8e020e */
[----:B------:R-:W-:Y:S02]  /*5420*/  UIMAD UR4, UR34, UR8, UR13 ;  /* 0x00000008220472a4 */ /* 0x000fe4000f8e020d */
[----:B------:R-:W-:Y:S02]  /*5430*/  UIMAD UR14, UR5, UR15, UR7 ;  /* 0x0000000f050e72a4 */ /* 0x000fe4000f8e0207 */
[----:B------:R-:W-:Y:S11]  /*5440*/  UIMAD UR13, UR6, UR34, UR4 ;  /* 0x00000022060d72a4 */ /* 0x000ff6000f8e0204 */
[----:B------:R-:W-:Y:S01]  /*5450*/  @!UPT UIADD3 URZ, UPT, UPT, URZ, URZ, URZ ;  /* 0x000000fffffff290 */ /* 0x000fe2000fffe0ff */
.L_x_101:
[----:B------:R-:W2:Y:S01]  /*5460*/  @!UP2 LDCU.128 UR8, c[0x0][0xb10] ;  /* 0x00016200ff08a7ac */ /* 0x000ea20008000c00 */
[C---:B---3--:R-:W-:Y:S02]  /*5470*/  ISETP.NE.U32.AND P1, PT, R4.reuse, RZ, PT ;  /* 0x000000ff0400720c */ /* 0x048fe40003f25070 */
[----:B------:R-:W-:Y:S02]  /*5480*/  ISETP.NE.U32.AND P0, PT, R4, RZ, PT ;  /* 0x000000ff0400720c */ /* 0x000fe40003f05070 */
[C---:B------:R-:W-:Y:S02]  /*5490*/  ISETP.NE.AND.EX P1, PT, R5.reuse, RZ, PT, P1 ;  /* 0x000000ff0500720c */ /* 0x040fe40003f25310 */
[----:B------:R-:W-:Y:S01]  /*54a0*/  ISETP.NE.AND.EX P0, PT, R5, RZ, PT, P0 ;  /* 0x000000ff0500720c */ /* 0x000fe20003f05300 */
[----:B------:R-:W3:Y:S01]  /*54b0*/  @!UP2 LDCU UR5, c[0x0][0xb0c] ;  /* 0x00016180ff05a7ac */ /* 0x000ee20008000800 */
[----:B------:R-:W-:Y:S02]  /*54c0*/  USHF.L.U32 UR26, UR25, 0x6, URZ ;  /* 0x00000006191a7899 */ /* 0x000fe400080006ff */
[----:B------:R-:W-:Y:S02]  /*54d0*/  USHF.L.U32 UR27, UR20, 0x6, URZ ;  /* 0x00000006141b7899 */ /* 0x000fe400080006ff */
[----:B--2---:R-:W-:Y:S07]  /*54e0*/  UIMAD.WIDE.U32 UR6, UR14, UR8, URZ ;  /* 0x000000080e0672a5 */ /* 0x004fee000f8e00ff */
[----:B------:R-:W-:Y:S01]  /*54f0*/  @!UP2 UMOV UR4, UR7 ;  /* 0x000000070004ac82 */ /* 0x000fe20008000000 */
[----:B---3--:R-:W-:Y:S02]  /*5500*/  @!UP2 UISETP.NE.AND UP0, UPT, UR5, 0x1, UPT ;  /* 0x000000010500a88c */ /* 0x008fe4000bf05270 */
[----:B------:R-:W-:Y:S02]  /*5510*/  @!UP2 USHF.R.U32.HI UR4, URZ, UR9, UR4 ;  /* 0x00000009ff04a299 */ /* 0x000fe40008011604 */
[----:B------:R-:W-:Y:S02]  /*5520*/  UIMAD.WIDE.U32 UR6, UR13, UR11, URZ ;  /* 0x0000000b0d0672a5 */ /* 0x000fe4000f8e00ff */
[----:B------:R-:W-:Y:S02]  /*5530*/  @!UP2 USEL UR8, UR14, UR4, !UP0 ;  /* 0x000000040e08a287 */ /* 0x000fe4000c000000 */
[----:B------:R-:W-:Y:S03]  /*5540*/  @!UP2 UISETP.NE.AND UP0, UPT, UR10, 0x1, UPT ;  /* 0x000000010a00a88c */ /* 0x000fe6000bf05270 */
[----:B------:R-:W-:Y:S02]  /*5550*/  @!UP2 UMOV UR6, UR7 ;  /* 0x000000070006ac82 */ /* 0x000fe40008000000 */
[----:B------:R-:W2:Y:S02]  /*5560*/  @!UP2 LDCU UR4, c[0x0][0xb20] ;  /* 0x00016400ff04a7ac */ /* 0x000ea40008000800 */
[----:B--2---:R-:W-:Y:S04]  /*5570*/  @!UP2 USHF.R.U32.HI UR6, URZ, UR4, UR6 ;  /* 0x00000004ff06a299 */ /* 0x004fe80008011606 */
[----:B------:R-:W-:Y:S04]  /*5580*/  @!UP2 USEL UR6, UR13, UR6, !UP0 ;  /* 0x000000060d06a287 */ /* 0x000fe8000c000000 */
[----:B------:R-:W-:Y:S02]  /*5590*/  @!UP2 UIADD3 UR4, UPT, UPT, -UR8, UR6, URZ ;  /* 0x000000060804a290 */ /* 0x000fe4000fffe1ff */
[----:B------:R-:W-:Y:S02]  /*55a0*/  @!UP2 UIADD3 UR6, UPT, UPT, UR8, -UR6, URZ ;  /* 0x800000060806a290 */ /* 0x000fe4000fffe0ff */
[----:B------:R-:W-:Y:S02]  /*55b0*/  @!UP2 UIMAD UR14, UR4, UR5, UR14 ;  /* 0x00000005040ea2a4 */ /* 0x000fe4000f8e020e */
[----:B------:R-:W-:Y:S01]  /*55c0*/  @!UP2 UIMAD UR13, UR6, UR10, UR13 ;  /* 0x0000000a060da2a4 */ /* 0x000fe2000f8e020d */
[----:B------:R-:W-:Y:S11]  /*55d0*/  BRA.U UP3, `(.L_x_102) ;  /* 0x0000000103107547 */ /* 0x000ff6000b800000 */
[----:B------:R-:W-:Y:S04]  /*55e0*/  MOV R6, UR43 ;  /* 0x0000002b00067c02 */ /* 0x000fe80008000f00 */
[----:B------:R-:W-:Y:S04]  /*55f0*/  SHF.L.U32 R6, R6, 0x1f, RZ ;  /* 0x0000001f06067819 */ /* 0x000fe800000006ff */
[----:B------:R-:W2:Y:S02]  /*5600*/  SYNCS.PHASECHK.TRANS64.TRYWAIT P2, [UR29+0x148], R6 ;  /* 0x00014806ff0075a7 */ /* 0x000ea4000804111d */
[----:B--2---:R-:W-:Y:S05]  /*5610*/  @!P2 BRA `(.L_x_103) ;  /* 0x0000003c0040a947 */ /* 0x004fea0003800000 */
.L_x_102:
[----:B------:R-:W-:Y:S05]  /*5620*/  @!P1 BRA `(.L_x_104) ;  /* 0x0000000000309947 */ /* 0x000fea0003800000 */
[----:B------:R-:W-:Y:S01]  /*5630*/  ISETP.NE.U32.AND P1, PT, R2, RZ, PT ;  /* 0x000000ff0200720c */ /* 0x000fe20003f25070 */
[----:B------:R-:W2:Y:S01]  /*5640*/  LDCU.64 UR4, c[0x0][0x358] ;  /* 0x00006b00ff0477ac */ /* 0x000ea20008000a00 */
[----:B------:R-:W-:Y:S02]  /*5650*/  IMAD.MOV.U32 R46, RZ, RZ, 0x1 ;  /* 0x00000001ff2e7424 */ /* 0x000fe400078e00ff */
[----:B------:R-:W-:Y:S11]  /*5660*/  ISETP.NE.AND.EX P1, PT, R3, RZ, PT, P1 ;  /* 0x000000ff0300720c */ /* 0x000ff60003f25310 */
[----:B------:R-:W-:Y:S02]  /*5670*/  @!UPT UIADD3 URZ, UPT, UPT, URZ, URZ, URZ ;  /* 0x000000fffffff290 */ /* 0x000fe4000fffe0ff */
[----:B------:R-:W3:Y:S01]  /*5680*/  @P1 LDC.64 R8, c[0x0][0x888] ;  /* 0x00022200ff081b82 */ /* 0x000ee20000000a00 */
[----:B-1----:R-:W-:Y:S04]  /*5690*/  @P1 IMAD R0, R4, UR36, RZ ;  /* 0x0000002404001c24 */ /* 0x002fe8000f8e02ff */
[----:B---3--:R-:W-:Y:S04]  /*56a0*/  @P1 IMAD.WIDE R8, R0, 0x4, R8 ;  /* 0x0000000400081825 */ /* 0x008fe800078e0208 */
[----:B------:R-:W-:Y:S01]  /*56b0*/  HFMA2 R0, -RZ, RZ, 0, 5.9604644775390625e-08 ;  /* 0x00000001ff007431 */ /* 0x000fe200000001ff */
[----:B--2--5:R2:W5:Y:S04]  /*56c0*/  @P1 LDG.E R26, desc[UR4][R8.64] ;  /* 0x00000004081a1981 */ /* 0x024568000c1e1900 */
[----:B------:R-:W-:Y:S01]  /*56d0*/  @!P1 PRMT R46, R0, 0x7610, R46 ;  /* 0x00007610002e9816 */ /* 0x000fe2000000002e */
[----:B--2---:R-:W3:Y:S06]  /*56e0*/  @!P1 LDC R26, c[0x0][0x880] ;  /* 0x00022000ff1a9b82 */ /* 0x004eec0000000800 */
.L_x_104:
[----:B---3-5:R-:W-:Y:S01]  /*56f0*/  @!P0 FSETP.EQ.AND P1, PT, R26, RZ, PT ;  /* 0x000000ff1a00820b */ /* 0x028fe20003f22000 */
[----:B------:R-:W-:Y:S01]  /*5700*/  @!UPT UIADD3 URZ, UPT, UPT, URZ, URZ, URZ ;  /* 0x000000fffffff290 */ /* 0x000fe2000fffe0ff */
[----:B------:R-:W-:Y:S11]  /*5710*/  @!P0 BRA `(.L_x_105) ;  /* 0x0000000000188947 */ /* 0x000ff60003800000 */
[----:B------:R-:W-:Y:S02]  /*5720*/  LOP3.LUT P0, RZ, R46, 0xff, RZ, 0xc0, !PT ;  /* 0x000000ff2eff7812 */ /* 0x000fe4000780c0ff */
[----:B------:R-:W-:Y:S04]  /*5730*/  ISETP.NE.U32.AND P1, PT, R2, RZ, PT ;  /* 0x000000ff0200720c */ /* 0x000fe80003f25070 */
[----:B------:R-:W-:Y:S04]  /*5740*/  ISETP.NE.AND.EX P1, PT, R3, RZ, PT, P1 ;  /* 0x000000ff0300720c */ /* 0x000fe80003f25310 */
[----:B------:R-:W-:Y:S03]  /*5750*/  PLOP3.LUT P1, PT, P1, PT, PT, 0x8, 0x80 ;  /* 0x000000000080781c */ /* 0x000fe60000f2e170 */
[----:B------:R-:W-:Y:S11]  /*5760*/  @P0 FSETP.EQ.AND P1, PT, R26, RZ, PT ;  /* 0x000000ff1a00020b */ /* 0x000ff60003f22000 */
[----:B------:R-:W-:Y:S02]  /*5770*/  @!UPT UIADD3 URZ, UPT, UPT, URZ, URZ, URZ ;  /* 0x000000fffffff290 */ /* 0x000fe4000fffe0ff */
.L_x_105:
[----:B------:R-:W-:Y:S01]  /*5780*/  ULEA UR4, UR12, UR29, 0x3 ;  /* 0x0000001d0c047291 */ /* 0x000fe2000f8e18ff */
[----:B------:R-:W-:Y:S02]  /*5790*/  SHF.L.U32 R9, R15, 0x1f, RZ ;  /* 0x0000001f0f097819 */ /* 0x000fe400000006ff */
[----:B------:R-:W-:Y:S04]  /*57a0*/  ELECT P0, URZ, PT ;  /* 0x0000000000ff782f */ /* 0x000fe80003800000 */
[----:B------:R-:W-:Y:S02]  /*57b0*/  PLOP3.LUT P1, PT, P1, P0, PT, 0xf2, 0x2f ;  /* 0x00000000002f781c */ /* 0x000fe40000f21e72 */
[----:B------:R-:W2:Y:S11]  /*57c0*/  SYNCS.PHASECHK.TRANS64.TRYWAIT P2, [UR4+0x128], R9 ;  /* 0x00012809ff0075a7 */ /* 0x000eb60008041104 */
[----:B------:R-:W-:Y:S05]  /*57d0*/  @!P1 IADD3 R8, P0, PT, R16, 0x580, RZ ;  /* 0x0000058010089810 */ /* 0x000fea0007f1e0ff */
[----:B-1----:R-:W-:Y:S01]  /*57e0*/  @!P1 IMAD.X R6, RZ, RZ, R17, P0 ;  /* 0x000000ffff069224 */ /* 0x002fe200000e0611 */
[----:B--2---:R-:W-:Y:S07]  /*57f0*/  @!P2 BRA `(.L_x_106) ;  /* 0x0000003800e0a947 */ /* 0x004fee0003800000 */
.L_x_206:
[----:B------:R-:W2:Y:S01]  /*5800*/  S2UR UR11, SR_CgaCtaId ;  /* 0x00000000000b79c3 */ /* 0x000ea20000008800 */
[----:B------:R-:W-:Y:S01]  /*5810*/  @!P1 R2UR UR6, R6 ;  /* 0x00000000060692ca */ /* 0x000fe200000e0000 */
[----:B------:R-:W-:Y:S01]  /*5820*/  UIADD3 UR5, UPT, UPT, UR12, 0x1, URZ ;  /* 0x000000010c057890 */ /* 0x000fe2000fffe0ff */
[----:B------:R-:W-:Y:S01]  /*5830*/  @!P1 R2UR UR7, R8 ;  /* 0x00000000080792ca */ /* 0x000fe200000e0000 */
[----:B------:R-:W-:Y:S01]  /*5840*/  UIADD3 UR25, UPT, UPT, UR4, 0x110, URZ ;  /* 0x0000011004197890 */ /* 0x000fe2000fffe0ff */
[----:B-1----:R-:W-:Y:S01]  /*5850*/  @!P1 IMAD.MOV.U32 R0, RZ, RZ, 0x1000 ;  /* 0x00001000ff009424 */ /* 0x002fe200078e00ff */
[----:B------:R-:W-:Y:S01]  /*5860*/  UISETP.NE.AND UP0, UPT, UR5, 0x3, UPT ;  /* 0x000000030500788c */ /* 0x000fe2000bf05270 */
[----:B------:R-:W-:Y:S01]  /*5870*/  VIADD R14, R14, 0x1 ;  /* 0x000000010e0e7836 */ /* 0x000fe20000000000 */
[----:B------:R-:W-:Y:S01]  /*5880*/  UMOV UR18, 0x0 ;  /* 0x0000000000127882 */ /* 0x000fe20000000000 */
[----:B------:R-:W-:Y:S01]  /*5890*/  UMOV UR19, 0x10000000 ;  /* 0x1000000000137882 */ /* 0x000fe20000000000 */
[----:B------:R-:W-:Y:S02]  /*58a0*/  USEL UR21, UR5, URZ, UP0 ;  /* 0x000000ff05157287 */ /* 0x000fe40008000000 */
[----:B------:R-:W-:Y:S02]  /*58b0*/  USEL UR9, URZ, 0x1, UP0 ;  /* 0x00000001ff097887 */ /* 0x000fe40008000000 */
[----:B------:R-:W-:Y:S01]  /*58c0*/  VOTEU.ALL UP0, P1 ;  /* 0x0000000000ff7886 */ /* 0x000fe20000800000 */
[----:B------:R-:W-:Y:S01]  /*58d0*/  IMAD.U32 R9, RZ, RZ, UR6 ;  /* 0x00000006ff097e24 */ /* 0x000fe2000f8e00ff */
[----:B------:R-:W-:Y:S01]  /*58e0*/  UMOV UR28, UR36 ;  /* 0x00000024001c7c82 */ /* 0x000fe20008000000 */
[----:B------:R-:W-:Y:S01]  /*58f0*/  IMAD.U32 R8, RZ, RZ, UR7 ;  /* 0x00000007ff087e24 */ /* 0x000fe2000f8e00ff */
[----:B------:R-:W-:Y:S01]  /*5900*/  LOP3.LUT R15, R15, UR9, RZ, 0x3c, !PT ;  /* 0x000000090f0f7c12 */ /* 0x000fe2000f8e3cff */
[----:B------:R-:W-:Y:S01]  /*5910*/  @!UP0 ULEA UR5, UR12, UR29, 0xc ;  /* 0x0000001d0c058291 */ /* 0x000fe2000f8e60ff */
[----:B------:R-:W-:Y:S01]  /*5920*/  @!P1 R2UR UR7, R9 ;  /* 0x00000000090792ca */ /* 0x000fe200000e0000 */
[----:B------:R-:W-:Y:S01]  /*5930*/  @!UP0 UIADD3 UR10, UPT, UPT, UR26, 0x20, URZ ;  /* 0x000000201a0a8890 */ /* 0x000fe2000fffe0ff */
[----:B------:R-:W-:Y:S01]  /*5940*/  @!P1 R2UR UR6, R8 ;  /* 0x00000000080692ca */ /* 0x000fe200000e0000 */
[----:B------:R-:W-:Y:S01]  /*5950*/  @!UP0 UIADD3 UR24, UPT, UPT, UR5, 0x300, URZ ;  /* 0x0000030005188890 */ /* 0x000fe2000fffe0ff */
[----:B------:R-:W-:Y:S01]  /*5960*/  SHF.L.U32 R6, R15, 0x1f, RZ ;  /* 0x0000001f0f067819 */ /* 0x000fe200000006ff */
[----:B------:R-:W-:Y:S01]  /*5970*/  @!UP0 UIADD3 UR8, UPT, UPT, UR5, 0xb00, URZ ;  /* 0x00000b0005088890 */ /* 0x000fe2000fffe0ff */
[----:B------:R-:W-:Y:S01]  /*5980*/  VOTEU.ALL UP0, P1 ;  /* 0x0000000000ff7886 */ /* 0x000fe20000800000 */
[----:B--2---:R-:W-:Y:S01]  /*5990*/  UPRMT UR16, UR11, 0x654, UR25 ;  /* 0x000006540b107896 */ /* 0x004fe20008000019 */
[----:B------:R-:W-:Y:S02]  /*59a0*/  UMOV UR12, UR36 ;  /* 0x00000024000c7c82 */ /* 0x000fe40008000000 */
[----:B------:R-:W-:Y:S01]  /*59b0*/  UMOV UR11, UR27 ;  /* 0x0000001b000b7c82 */ /* 0x000fe20008000000 */
[----:B------:R-:W-:Y:S01]  /*59c0*/  UMOV UR9, UR25 ;  /* 0x0000001900097c82 */ /* 0x000fe20008000000 */
[----:B------:R-:W-:Y:S03]  /*59d0*/  ULEA UR5, UR21, UR29, 0x3 ;  /* 0x0000001d15057291 */ /* 0x000fe6000f8e18ff */
[----:B------:R1:W-:Y:S01]  /*59e0*/  @!UP0 UTMALDG.3D [UR24], [UR6], desc[UR18] ;  /* 0x00001218060085b4 */ /* 0x0003e20008011000 */
[----:B------:R-:W-:Y:S05]  /*59f0*/  VOTEU.ALL UP0, P1 ;  /* 0x0000000000ff7886 */ /* 0x000fea0000800000 */
[----:B------:R1:W-:Y:S01]  /*5a00*/  @!UP0 UTMALDG.3D [UR8], [UR6], desc[UR18] ;  /* 0x00001208060085b4 */ /* 0x0003e20008011000 */
[----:B------:R1:W-:Y:S01]  /*5a10*/  @!P1 SYNCS.ARRIVE.TRANS64.RED.A0TR RZ, [UR4+0x110], R0 ;  /* 0x00011000ffff99a7 */ /* 0x0003e20008300404 */
[----:B------:R-:W-:Y:S01]  /*5a20*/  SYNCS.ARRIVE.TRANS64.RED.A1T0 RZ, [UR16], RZ ;  /* 0x000000ffffff79a7 */ /* 0x000fe20008100410 */
[----:B------:R-:W2:Y:S02]  /*5a30*/  SYNCS.PHASECHK.TRANS64.TRYWAIT P0, [UR5+0x128], R6 ;  /* 0x00012806ff0075a7 */ /* 0x000ea40008001105 */
[----:B-12---:R-:W-:Y:S05]  /*5a40*/  @!P0 BRA `(.L_x_107) ;  /* 0x0000003800648947 */ /* 0x006fea0003800000 */
.L_x_208:
[----:B------:R-:W-:Y:S01]  /*5a50*/  UIADD3 UR17, UPT, UPT, UR5, 0x110, URZ ;  /* 0x0000011005117890 */ /* 0x000fe2000fffe0ff */
[----:B-1----:R-:W-:Y:S01]  /*5a60*/  @!P1 IADD3 R6, P0, PT, R16, 0x580, RZ ;  /* 0x0000058010069810 */ /* 0x002fe20007f1e0ff */
[----:B------:R-:W-:Y:S01]  /*5a70*/  UPLOP3.LUT UP3, UPT, UPT, UPT, UPT, 0x80, 0x8 ;  /* 0x000000000008789c */ /* 0x000fe20003f6f070 */
[----:B------:R-:W1:Y:S01]  /*5a80*/  S2UR UR9, SR_CgaCtaId ;  /* 0x00000000000979c3 */ /* 0x000e620000008800 */
[----:B------:R-:W-:Y:S01]  /*5a90*/  UMOV UR24, 0x0 ;  /* 0x0000000000187882 */ /* 0x000fe20000000000 */
[----:B------:R-:W-:Y:S01]  /*5aa0*/  @!P1 R2UR UR6, R6 ;  /* 0x00000000060692ca */ /* 0x000fe200000e0000 */
[----:B------:R-:W-:Y:S01]  /*5ab0*/  @!P1 IMAD.X R0, RZ, RZ, R17, P0 ;  /* 0x000000ffff009224 */ /* 0x000fe200000e0611 */
[----:B------:R-:W-:Y:S01]  /*5ac0*/  UMOV UR25, 0x10000000 ;  /* 0x1000000000197882 */ /* 0x000fe20000000000 */
[----:B------:R-:W-:Y:S01]  /*5ad0*/  UMOV UR19, UR27 ;  /* 0x0000001b00137c82 */ /* 0x000fe20008000000 */
[----:B------:R-:W-:Y:S01]  /*5ae0*/  UMOV UR20, UR36 ;  /* 0x0000002400147c82 */ /* 0x000fe20008000000 */
[----:B------:R-:W-:Y:S01]  /*5af0*/  UMOV UR11, UR27 ;  /* 0x0000001b000b7c82 */ /* 0x000fe20008000000 */
[----:B------:R-:W-:Y:S01]  /*5b00*/  @!P1 R2UR UR4, R0 ;  /* 0x00000000000492ca */ /* 0x000fe200000e0000 */
[----:B------:R-:W-:Y:S01]  /*5b10*/  UMOV UR12, UR36 ;  /* 0x00000024000c7c82 */ /* 0x000fe20008000000 */
[----:B------:R-:W-:Y:S01]  /*5b20*/  VOTEU.ALL UP0, P1 ;  /* 0x0000000000ff7886 */ /* 0x000fe20000800000 */
[----:B------:R-:W-:Y:S01]  /*5b30*/  R2UR UR41, R50 ;  /* 0x00000000322972ca */ /* 0x000fe200000e0000 */
[----:B------:R-:W-:Y:S01]  /*5b40*/  UMOV UR36, UR30 ;  /* 0x0000001e00247c82 */ /* 0x000fe20008000000 */
[----:B------:R-:W-:Y:S02]  /*5b50*/  R2UR UR28, R51 ;  /* 0x00000000331c72ca */ /* 0x000fe400000e0000 */
[----:B------:R-:W-:Y:S01]  /*5b60*/  @!UP0 UIADD3 UR18, UPT, UPT, UR26, 0x10, URZ ;  /* 0x000000101a128890 */ /* 0x000fe2000fffe0ff */
[----:B------:R-:W-:Y:S01]  /*5b70*/  IMAD.U32 R8, RZ, RZ, UR6 ;  /* 0x00000006ff087e24 */ /* 0x000fe2000f8e00ff */
[----:B------:R-:W-:Y:S01]  /*5b80*/  @!UP0 UIADD3 UR10, UPT, UPT, UR26, 0x30, URZ ;  /* 0x000000301a0a8890 */ /* 0x000fe2000fffe0ff */
[----:B------:R-:W-:Y:S03]  /*5b90*/  ISETP.NE.AND P0, PT, R14, 0x2, PT ;  /* 0x000000020e00780c */ /* 0x000fe60003f05270 */
[----:B------:R-:W-:Y:S01]  /*5ba0*/  IMAD.U32 R9, RZ, RZ, UR4 ;  /* 0x00000004ff097e24 */ /* 0x000fe2000f8e00ff */
[----:B------:R-:W-:Y:S01]  /*5bb0*/  @!P1 R2UR UR6, R8 ;  /* 0x00000000080692ca */ /* 0x000fe200000e0000 */
[----:B------:R-:W-:Y:S01]  /*5bc0*/  @!UP0 ULEA UR4, UR21, UR29, 0xc ;  /* 0x0000001d15048291 */ /* 0x000fe2000f8e60ff */
[----:B------:R-:W-:Y:S02]  /*5bd0*/  SEL R0, RZ, 0x1, P0 ;  /* 0x00000001ff007807 */ /* 0x000fe40000000000 */
[----:B------:R-:W-:Y:S01]  /*5be0*/  @!P1 R2UR UR7, R9 ;  /* 0x00000000090792ca */ /* 0x000fe200000e0000 */
[----:B------:R-:W-:Y:S01]  /*5bf0*/  @!UP0 UIADD3 UR16, UPT, UPT, UR4, 0x300, URZ ;  /* 0x0000030004108890 */ /* 0x000fe2000fffe0ff */
[----:B------:R-:W-:Y:S01]  /*5c00*/  LOP3.LUT R13, R13, R0, RZ, 0x3c, !PT ;  /* 0x000000000d0d7212 */ /* 0x000fe200078e3cff */
[----:B------:R-:W-:Y:S01]  /*5c10*/  @!UP0 UIADD3 UR8, UPT, UPT, UR4, 0xb00, URZ ;  /* 0x00000b0004088890 */ /* 0x000fe2000fffe0ff */
[----:B------:R-:W-:Y:S01]  /*5c20*/  SEL R14, R14, RZ, P0 ;  /* 0x000000ff0e0e7207 */ /* 0x000fe20000000000 */
[----:B------:R-:W-:Y:S01]  /*5c30*/  VOTEU.ALL UP0, P1 ;  /* 0x0000000000ff7886 */ /* 0x000fe20000800000 */
[----:B-1----:R-:W-:Y:S03]  /*5c40*/  UPRMT UR4, UR9, 0x654, UR17 ;  /* 0x0000065409047896 */ /* 0x002fe60008000011 */
[----:B------:R-:W-:Y:S04]  /*5c50*/  UMOV UR9, UR17 ;  /* 0x0000001100097c82 */ /* 0x000fe80008000000 */
[----:B------:R1:W-:Y:S01]  /*5c60*/  @!UP0 UTMALDG.3D [UR16], [UR6], desc[UR24] ;  /* 0x00001810060085b4 */ /* 0x0003e20008011000 */
[----:B------:R-:W-:Y:S05]  /*5c70*/  VOTEU.ALL UP0, P1 ;  /* 0x0000000000ff7886 */ /* 0x000fea0000800000 */
[----:B------:R2:W-:Y:S01]  /*5c80*/  @!UP0 UTMALDG.3D [UR8], [UR6], desc[UR24] ;  /* 0x00001808060085b4 */ /* 0x0005e20008011000 */
[----:B------:R4:W-:Y:S01]  /*5c90*/  @!P1 SYNCS.ARRIVE.TRANS64.RED.A0TR RZ, [UR5+0x110], R7 ;  /* 0x00011007ffff99a7 */ /* 0x0009e20008300405 */
[----:B------:R-:W-:Y:S01]  /*5ca0*/  SYNCS.ARRIVE.TRANS64.RED.A1T0 RZ, [UR4], RZ ;  /* 0x000000ffffff79a7 */ /* 0x000fe20008100404 */
[----:B------:R-:W-:Y:S04]  /*5cb0*/  UIADD3 UR4, UPT, UPT, UR21, 0x1, URZ ;  /* 0x0000000115047890 */ /* 0x000fe8000fffe0ff */
[----:B------:R-:W-:Y:S04]  /*5cc0*/  UISETP.NE.AND UP0, UPT, UR4, 0x3, UPT ;  /* 0x000000030400788c */ /* 0x000fe8000bf05270 */
[----:B------:R-:W-:Y:S02]  /*5cd0*/  USEL UR5, URZ, 0x1, UP0 ;  /* 0x00000001ff057887 */ /* 0x000fe40008000000 */
[----:B-1----:R-:W-:Y:S04]  /*5ce0*/  UIADD3 UR20, UPT, UPT, UR14, UR28, URZ ;  /* 0x0000001c0e147290 */ /* 0x002fe8000fffe0ff */
[----:B------:R-:W-:Y:S01]  /*5cf0*/  LOP3.LUT R15, R15, UR5, RZ, 0x3c, !PT ;  /* 0x000000050f0f7c12 */ /* 0x000fe2000f8e3cff */
[----:B--2---:R-:W-:Y:S02]  /*5d00*/  UIADD3 UR25, UPT, UPT, UR13, UR41, URZ ;  /* 0x000000290d197290 */ /* 0x004fe4000fffe0ff */
[----:B------:R-:W-:Y:S01]  /*5d10*/  USEL UR12, UR4, URZ, UP0 ;  /* 0x000000ff040c7287 */ /* 0x000fe20008000000 */
[----:B------:R-:W-:Y:S11]  /*5d20*/  BRA.U UP1, `(.L_x_108) ;  /* 0xfffffff101ac7547 */ /* 0x000ff6000b83ffff */
[----:B------:R-:W-:Y:S01]  /*5d30*/  UIADD3 UR29, UPT, UPT, UR29, 0x128, URZ ;  /* 0x000001281d1d7890 */ /* 0x000fe2000fffe0ff */
[----:B------:R-:W-:-:S03]  /*5d40*/  SHF.L.U32 R2, R15, 0x1f, RZ ;  /* 0x0000001f0f027819 */ /* 0x000fc600000006ff */
[----:B------:R-:W-:-:S09]  /*5d50*/  ULEA UR4, UR12, UR29, 0x3 ;  /* 0x0000001d0c047291 */ /* 0x000fd2000f8e18ff */
[----:B------:R-:W1:Y:S02]  /*5d60*/  SYNCS.PHASECHK.TRANS64.TRYWAIT P0, [UR4], R2 ;  /* 0x00000002ff0075a7 */ /* 0x000e640008001104 */
[----:B-1----:R-:W-:Y:S05]  /*5d70*/  @!P0 BRA `(.L_x_109) ;  /* 0x0000003400b08947 */ /* 0x002fea0003800000 */
.L_x_210:
        /* <DEDUP_REMOVED lines=9> */
.L_x_212:
[----:B------:R-:W-:-:S04]  /*5e10*/  UIADD3 UR4, UPT, UPT, UR4, 0x1, URZ ;  /* 0x0000000104047890 */ /* 0x000fc8000fffe0ff */
[----:B------:R-:W-:-:S04]  /*5e20*/  UISETP.NE.AND UP0, UPT, UR4, 0x3, UPT ;  /* 0x000000030400788c */ /* 0x000fc8000bf05270 */
[----:B------:R-:W-:Y:S02]  /*5e30*/  USEL UR5, URZ, 0x1, UP0 ;  /* 0x00000001ff057887 */ /* 0x000fe40008000000 */
[----:B------:R-:W-:-:S04]  /*5e40*/  USEL UR4, UR4, URZ, UP0 ;  /* 0x000000ff04047287 */ /* 0x000fc80008000000 */
[----:B------:R-:W-:Y:S01]  /*5e50*/  ULEA UR4, UR4, UR29, 0x3 ;  /* 0x0000001d04047291 */ /* 0x000fe2000f8e18ff */
[----:B-1----:R-:W-:-:S04]  /*5e60*/  LOP3.LUT R2, R15, UR5, RZ, 0x3c, !PT ;  /* 0x000000050f027c12 */ /* 0x002fc8000f8e3cff */
[----:B------:R-:W-:Y:S01]  /*5e70*/  SHF.L.U32 R2, R2, 0x1f, RZ ;  /* 0x0000001f02027819 */ /* 0x000fe200000006ff */
[----:B------:R-:W-:-:S07]  /*5e80*/  IMAD.U32 R0, RZ, RZ, UR4 ;  /* 0x00000004ff007e24 */ /* 0x000fce000f8e00ff */
.L_x_111:
[----:B-1----:R1:W2:Y:S02]  /*5e90*/  SYNCS.PHASECHK.TRANS64.TRYWAIT P0, [R0+URZ], R2 ;  /* 0x00000002000075a7 */ /* 0x0022a400080011ff */
[----:B--2---:R-:W-:Y:S05]  /*5ea0*/  @!P0 NANOSLEEP.SYNCS 0x989680 ;  /* 0x009896800000895d */ /* 0x004fea0003900000 */
[----:B------:R-:W2:Y:S02]  /*5eb0*/  @!P0 SYNCS.PHASECHK.TRANS64 P0, [R0+URZ], R2 ;  /* 0x00000002000085a7 */ /* 0x000ea400080010ff */
[----:B--2---:R-:W-:Y:S05]  /*5ec0*/  @P0 EXIT ;  /* 0x000000000000094d */ /* 0x004fea0003800000 */
[----:B------:R-:W-:Y:S05]  /*5ed0*/  BRA `(.L_x_111) ;  /* 0xfffffffc00ec7947 */ /* 0x000fea000383ffff */
.L_x_99:
[----:B------:R-:W-:-:S06]  /*5ee0*/  UISETP.GE.AND UP0, UPT, UR13, 0x4, UPT ;  /* 0x000000040d00788c */ /* 0x000fcc000bf06270 */
[----:B------:R-:W-:-:S13]  /*5ef0*/  PLOP3.LUT P0, PT, PT, PT, UP0, 0x80, 0x8 ;  /* 0x000000000008781c */ /* 0x000fda0003f0f008 */
[----:B------:R-:W-:Y:S05]  /*5f00*/  @!P0 EXIT ;  /* 0x000000000000894d */ /* 0x000fea0003800000 */
[----:B------:R-:W1:Y:S08]  /*5f10*/  S2UR UR4, SR_CgaCtaId ;  /* 0x00000000000479c3 */ /* 0x000e700000008800 */
[----:B------:R-:W-:Y:S01]  /*5f20*/  BAR.SYNC.DEFER_BLOCKING 0x6, 0xa0 ;  /* 0x0182800000007b1d */ /* 0x000fe20000010000 */
[----:B------:R-:W-:Y:S01]  /*5f30*/  IMAD.SHL.U32 R3, R47, 0x200000, RZ ;  /* 0x002000002f037824 */ /* 0x000fe200078e00ff */
[----:B------:R-:W-:Y:S01]  /*5f40*/  CS2R R56, SRZ ;  /* 0x0000000000387805 */ /* 0x000fe2000001ff00 */
[----:B------:R-:W-:-:S02]  /*5f50*/  IMAD.SHL.U32 R45, R58, 0x10, RZ ;  /* 0x000000103a2d7824 */ /* 0x000fc400078e00ff */
[C---:B------:R-:W-:Y:S01]  /*5f60*/  IMAD.U32 R23, R58.reuse, 0x10000, RZ ;  /* 0x000100003a177824 */ /* 0x040fe200078e00ff */
[----:B------:R-:W-:Y:S02]  /*5f70*/  UMOV UR45, 0x400 ;  /* 0x00000400002d7882 */ /* 0x000fe40000000000 */
[----:B------:R-:W2:Y:S01]  /*5f80*/  LDC.64 R42, c[0x0][0x8b0] ;  /* 0x00022c00ff2a7b82 */ /* 0x000ea20000000a00 */
[----:B------:R-:W-:Y:S01]  /*5f90*/  IMAD.SHL.U32 R2, R58, 0x2, RZ ;  /* 0x000000023a027824 */ /* 0x000fe200078e00ff */
[----:B------:R-:W-:Y:S01]  /*5fa0*/  LOP3.LUT R3, R3, 0x200000, RZ, 0xc0, !PT ;  /* 0x0020000003037812 */ /* 0x000fe200078ec0ff */
[----:B------:R-:W-:Y:S01]  /*5fb0*/  IMAD.SHL.U32 R4, R47, 0x200, RZ ;  /* 0x000002002f047824 */ /* 0x000fe200078e00ff */
[C---:B------:R-:W-:Y:S01]  /*5fc0*/  LOP3.LUT R5, R45.reuse, 0x40, RZ, 0xc0, !PT ;  /* 0x000000402d057812 */ /* 0x040fe200078ec0ff */
[----:B------:R-:W-:Y:S01]  /*5fd0*/  IMAD.MOV.U32 R22, RZ, RZ, RZ ;  /* 0x000000ffff167224 */ /* 0x000fe200078e00ff */
[----:B------:R-:W-:Y:S01]  /*5fe0*/  LOP3.LUT R44, R45, 0x5b0, RZ, 0xc0, !PT ;  /* 0x000005b02d2c7812 */ /* 0x000fe200078ec0ff */
[----:B------:R-:W-:Y:S01]  /*5ff0*/  IMAD.MOV.U32 R55, RZ, RZ, RZ ;  /* 0x000000ffff377224 */ /* 0x000fe200078e00ff */
[----:B------:R-:W3:Y:S01]  /*6000*/  LDC.64 R40, c[0x0][0x8a8] ;  /* 0x00022a00ff287b82 */ /* 0x000ee20000000a00 */
[----:B------:R-:W-:Y:S01]  /*6010*/  LOP3.LUT R23, R3, 0x400000, R23, 0xf8, !PT ;  /* 0x0040000003177812 */ /* 0x000fe200078ef817 */
[----:B------:R-:W4:Y:S01]  /*6020*/  LDCU UR62, c[0x0][0x370] ;  /* 0x00006e00ff3e77ac */ /* 0x000f220008000800 */
[----:B------:R-:W-:-:S02]  /*6030*/  LOP3.LUT R2, R5, 0x8, R2, 0xf8, !PT ;  /* 0x0000000805027812 */ /* 0x000fc400078ef802 */
[----:B------:R-:W-:Y:S01]  /*6040*/  LOP3.LUT R44, R44, 0x200, R4, 0xf8, !PT ;  /* 0x000002002c2c7812 */ /* 0x000fe200078ef804 */
[----:B------:R-:W2:Y:S01]  /*6050*/  LDCU UR43, c[0x0][0xb0c] ;  /* 0x00016180ff2b77ac */ /* 0x000ea20008000800 */
[----:B------:R-:W-:Y:S02]  /*6060*/  LOP3.LUT P0, RZ, R45, 0x40, RZ, 0xc0, !PT ;  /* 0x000000402dff7812 */ /* 0x000fe4000780c0ff */
[----:B------:R-:W-:Y:S01]  /*6070*/  LOP3.LUT R44, R44, R2, RZ, 0xfc, !PT ;  /* 0x000000022c2c7212 */ /* 0x000fe200078efcff */
[----:B-1----:R-:W-:Y:S01]  /*6080*/  ULEA UR45, UR4, UR45, 0x18 ;  /* 0x0000002d042d7291 */ /* 0x002fe2000f8ec0ff */
[----:B------:R-:W-:Y:S01]  /*6090*/  P2R R2, PR, RZ, 0x1 ;  /* 0x00000001ff027803 */ /* 0x000fe20000000000 */
[----:B------:R-:W1:Y:S01]  /*60a0*/  LDCU.64 UR4, c[0x0][0x890] ;  /* 0x00011200ff0477ac */ /* 0x000e620008000a00 */
[----:B------:R-:W-:Y:S01]  /*60b0*/  LOP3.LUT R58, R58, 0x60, RZ, 0xc0, !PT ;  /* 0x000000603a3a7812 */ /* 0x000fe200078ec0ff */
[----:B------:R-:W2:Y:S05]  /*60c0*/  LDCU UR39, c[0x0][0xb30] ;  /* 0x00016600ff2777ac */ /* 0x000eaa0008000800 */
[----:B------:R-:W4:Y:S01]  /*60d0*/  LDS R0, [UR45+0x200] ;  /* 0x0002002dff007984 */ /* 0x000f220008000800 */
[----:B------:R-:W2:Y:S01]  /*60e0*/  LDCU.64 UR60, c[0x0][0x888] ;  /* 0x00011100ff3c77ac */ /* 0x000ea20008000a00 */
[----:B------:R-:W2:Y:S01]  /*60f0*/  LDCU.64 UR40, c[0x0][0xb28] ;  /* 0x00016500ff2877ac */ /* 0x000ea20008000a00 */
[----:B------:R-:W2:Y:S01]  /*6100*/  LDCU.128 UR56, c[0x0][0xb10] ;  /* 0x00016200ff3877ac */ /* 0x000ea20008000c00 */
[----:B-1----:R-:W-:Y:S01]  /*6110*/  IMAD.U32 R49, RZ, RZ, UR4 ;  /* 0x00000004ff317e24 */ /* 0x002fe2000f8e00ff */
[----:B------:R-:W-:Y:S01]  /*6120*/  UIADD3 UR4, UPT, UPT, UR45, 0x300, URZ ;  /* 0x000003002d047890 */ /* 0x000fe2000fffe0ff */
[----:B------:R-:W-:Y:S01]  /*6130*/  IMAD.U32 R48, RZ, RZ, UR5 ;  /* 0x00000005ff307e24 */ /* 0x000fe2000f8e00ff */
[----:B------:R-:W1:Y:S01]  /*6140*/  LDCU UR55, c[0x0][0x374] ;  /* 0x00006e80ff3777ac */ /* 0x000e620008000800 */
[----:B------:R-:W-:Y:S01]  /*6150*/  UMOV UR54, 0x1 ;  /* 0x0000000100367882 */ /* 0x000fe20000000000 */
[----:B------:R-:W-:Y:S01]  /*6160*/  UMOV UR47, URZ ;  /* 0x000000ff002f7c82 */ /* 0x000fe20008000000 */
[----:B------:R-:W-:Y:S01]  /*6170*/  UMOV UR53, URZ ;  /* 0x000000ff00357c82 */ /* 0x000fe20008000000 */
[----:B------:R-:W-:Y:S01]  /*6180*/  UMOV UR52, URZ ;  /* 0x000000ff00347c82 */ /* 0x000fe20008000000 */
[----:B----4-:R-:W-:-:S02]  /*6190*/  IMAD.IADD R23, R0, 0x1, R23 ;  /* 0x0000000100177824 */ /* 0x010fc400078e0217 */
[----:B-123--:R-:W-:-:S07]  /*61a0*/  IMAD.U32 R0, RZ, RZ, UR4 ;  /* 0x00000004ff007e24 */ /* 0x00efce000f8e00ff */
.L_x_142:
[C---:B------:R-:W-:Y:S02]  /*61b0*/  LEA R3, R55.reuse, UR45, 0x3 ;  /* 0x0000002d37037c11 */ /* 0x040fe4000f8e18ff */
[----:B------:R-:W-:Y:S02]  /*61c0*/  SHF.L.U32 R0, R56, 0x1f, RZ ;  /* 0x0000001f38007819 */ /* 0x000fe400000006ff */
[----:B------:R-:W-:Y:S02]  /*61d0*/  LEA R4, R55, UR45, 0x4 ;  /* 0x0000002d37047c11 */ /* 0x000fe4000f8e20ff */
[----:B------:R-:W1:Y:S02]  /*61e0*/  SYNCS.PHASECHK.TRANS64.TRYWAIT P0, [R3+URZ+0x150], R0 ;  /* 0x00015000030075a7 */ /* 0x000e6400080011ff */
[----:B-1----:R-:W-:Y:S05]  /*61f0*/  @!P0 BRA `(.L_x_112) ;  /* 0x0000003000c08947 */ /* 0x002fea0003800000 */
.L_x_213:
[----:B------:R-:W2:Y:S01]  /*6200*/  LDS.128 R4, [R4+0x1e0] ;  /* 0x0001e00004047984 */ /* 0x000ea20000000c00 */
[----:B------:R-:W-:Y:S01]  /*6210*/  UISETP.GE.AND UP0, UPT, UR42, 0x1, UPT ;  /* 0x000000012a00788c */ /* 0x000fe2000bf06270 */
[----:B------:R-:W-:Y:S01]  /*6220*/  @!PT LDS RZ, [RZ] ;  /* 0x00000000fffff984 */ /* 0x000fe20000000800 */
[----:B------:R-:W-:Y:S01]  /*6230*/  @!PT LDS RZ, [RZ] ;  /* 0x00000000fffff984 */ /* 0x000fe20000000800 */
[----:B------:R-:W-:Y:S01]  /*6240*/  @!PT LDS RZ, [RZ] ;  /* 0x00000000fffff984 */ /* 0x000fe20000000800 */
[----:B------:R-:W-:Y:S01]  /*6250*/  @!PT LDS RZ, [RZ] ;  /* 0x00000000fffff984 */ /* 0x000fe20000000800 */
[----:B------:R3:W-:Y:S06]  /*6260*/  MEMBAR.ALL.CTA ;  /* 0x0000000000007992 */ /* 0x0007ec0000008000 */
[----:B---3--:R-:W3:Y:S01]  /*6270*/  FENCE.VIEW.ASYNC.S ;  /* 0x00000000000073c6 */ /* 0x008ee20000000000 */
[----:B--2---:R-:W-:Y:S11]  /*6280*/  LOP3.LUT P0, RZ, R6, 0x1, RZ, 0xc0, !PT ;  /* 0x0000000106ff7812 */ /* 0x004ff6000780c0ff */
[----:B------:R-:W-:Y:S02]  /*6290*/  @!UPT UIADD3 URZ, UPT, UPT, URZ, URZ, URZ ;  /* 0x000000fffffff290 */ /* 0x000fe4000fffe0ff */
[----:B---3--:R-:W-:Y:S01]  /*62a0*/  VOTEU.ANY UP1, P0 ;  /* 0x0000000000ff7886 */ /* 0x008fe20000020100 */
[----:B------:R-:W-:Y:S01]  /*62b0*/  PLOP3.LUT P0, PT, PT, PT, UP1, 0x80, 0x8 ;  /* 0x000000000008781c */ /* 0x000fe20003f0f018 */
[----:B------:R-:W-:Y:S06]  /*62c0*/  UP2UR UR4, UPR, URZ, 0x2 ;  /* 0x00000002ff047883 */ /* 0x000fec0008000000 */
[----:B------:R-:W-:Y:S06]  /*62d0*/  IMAD.U32 R59, RZ, RZ, UR4 ;  /* 0x00000004ff3b7e24 */ /* 0x000fec000f8e00ff */
[----:B-1----:R-:W-:Y:S02]  /*62e0*/  @P0 SHF.R.U32.HI R0, RZ, 0x10, R5 ;  /* 0x00000010ff000819 */ /* 0x002fe40000011605 */
        /* <DEDUP_REMOVED lines=12> */
[----:B------:R-:W2:Y:S01]  /*63b0*/  LDCU UR12, c[0x0][0xb20] ;  /* 0x00016400ff0c77ac */ /* 0x000ea20008000800 */
[----:B------:R-:W-:Y:S02]  /*63c0*/  UIMAD.WIDE.U32 UR4, UR55, UR59, URZ ;  /* 0x0000003b370472a5 */ /* 0x000fe4000f8e00ff */
[----:B------:R-:W-:Y:S02]  /*63d0*/  UIMAD.WIDE.U32 UR6, UR62, UR56, URZ ;  /* 0x000000383e0672a5 */ /* 0x000fe4000f8e00ff */
[----:B------:R-:W-:Y:S02]  /*63e0*/  UISETP.NE.AND UP0, UPT, UR58, 0x1, UPT ;  /* 0x000000013a00788c */ /* 0x000fe4000bf05270 */
[----:B------:R-:W-:Y:S02]  /*63f0*/  UIMAD.WIDE.U32 UR8, UR37, UR59, URZ ;  /* 0x0000003b250872a5 */ /* 0x000fe4000f8e00ff */
[----:B------:R-:W-:Y:S02]  /*6400*/  UIMAD.WIDE.U32 UR10, UR38, UR56, URZ ;  /* 0x00000038260a72a5 */ /* 0x000fe4000f8e00ff */
[----:B------:R-:W-:Y:S02]  /*6410*/  UISETP.NE.AND UP1, UPT, UR43, 0x1, UPT ;  /* 0x000000012b00788c */ /* 0x000fe4000bf25270 */
[----:B------:R-:W-:Y:S01]  /*6420*/  UISETP.NE.AND UP2, UPT, UR42, 0x1, UPT ;  /* 0x000000012a00788c */ /* 0x000fe2000bf45270 */
[----:B------:R-:W-:Y:S02]  /*6430*/  UMOV UR4, UR5 ;  /* 0x0000000500047c82 */ /* 0x000fe40008000000 */
[----:B--2---:R-:W-:Y:S03]  /*6440*/  USHF.R.U32.HI UR5, URZ, UR12, UR4 ;  /* 0x0000000cff057299 */ /* 0x004fe60008011604 */
[----:B------:R-:W-:Y:S02]  /*6450*/  UMOV UR4, UR7 ;  /* 0x0000000700047c82 */ /* 0x000fe40008000000 */
[----:B------:R-:W-:Y:S02]  /*6460*/  USHF.R.U32.HI UR7, URZ, UR57, UR4 ;  /* 0x00000039ff077299 */ /* 0x000fe40008011604 */
[----:B------:R-:W-:Y:S02]  /*6470*/  USEL UR4, UR55, UR5, !UP0 ;  /* 0x0000000537047287 */ /* 0x000fe4000c000000 */
[----:B------:R-:W-:Y:S01]  /*6480*/  USEL UR7, UR62, UR7, !UP1 ;  /* 0x000000073e077287 */ /* 0x000fe2000c800000 */
[----:B------:R-:W-:Y:S01]  /*6490*/  UMOV UR5, UR9 ;  /* 0x0000000900057c82 */ /* 0x000fe20008000000 */
[----:B------:R-:W-:Y:S02]  /*64a0*/  UIMAD.WIDE.U32 UR8, UR4, UR40, URZ ;  /* 0x00000028040872a5 */ /* 0x000fe4000f8e00ff */
[----:B------:R-:W-:Y:S03]  /*64b0*/  USHF.R.U32.HI UR6, URZ, UR12, UR5 ;  /* 0x0000000cff067299 */ /* 0x000fe60008011605 */
[----:B------:R-:W-:Y:S01]  /*64c0*/  UMOV UR5, UR11 ;  /* 0x0000000b00057c82 */ /* 0x000fe20008000000 */
[----:B------:R-:W-:Y:S02]  /*64d0*/  UIMAD.WIDE.U32 UR10, UR7, UR40, URZ ;  /* 0x00000028070a72a5 */ /* 0x000fe4000f8e00ff */
[----:B------:R-:W-:Y:S02]  /*64e0*/  USHF.R.U32.HI UR12, URZ, UR57, UR5 ;  /* 0x00000039ff0c7299 */ /* 0x000fe40008011605 */
[----:B------:R-:W-:Y:S01]  /*64f0*/  USEL UR6, UR37, UR6, !UP0 ;  /* 0x0000000625067287 */ /* 0x000fe2000c000000 */
[----:B------:R-:W-:Y:S02]  /*6500*/  UMOV UR5, UR9 ;  /* 0x0000000900057c82 */ /* 0x000fe40008000000 */
[----:B------:R-:W-:Y:S01]  /*6510*/  UMOV UR10, UR11 ;  /* 0x0000000b000a7c82 */ /* 0x000fe20008000000 */
[----:B------:R-:W-:Y:S02]  /*6520*/  @UP2 USHF.R.U32.HI UR4, URZ, UR41, UR5 ;  /* 0x00000029ff042299 */ /* 0x000fe40008011605 */
[----:B------:R-:W-:Y:S02]  /*6530*/  @UP2 USHF.R.U32.HI UR7, URZ, UR41, UR10 ;  /* 0x00000029ff072299 */ /* 0x000fe4000801160a */
[----:B------:R-:W-:Y:S02]  /*6540*/  UIMAD UR4, UR42, UR4, URZ ;  /* 0x000000042a0472a4 */ /* 0x000fe4000f8e02ff */
[----:B------:R-:W-:Y:S02]  /*6550*/  UIMAD.WIDE.U32 UR10, UR6, UR40, URZ ;  /* 0x00000028060a72a5 */ /* 0x000fe4000f8e00ff */
[----:B------:R-:W-:Y:S02]  /*6560*/  USEL UR5, UR38, UR12, !UP1 ;  /* 0x0000000c26057287 */ /* 0x000fe4000c800000 */
[----:B------:R-:W-:Y:S02]  /*6570*/  UIMAD UR8, UR42, UR7, URZ ;  /* 0x000000072a0872a4 */ /* 0x000fe4000f8e02ff */
[----:B------:R-:W-:Y:S03]  /*6580*/  UISETP.GE.AND UP0, UPT, UR6, UR4, UPT ;  /* 0x000000040600728c */ /* 0x000fe6000bf06270 */
[----:B------:R-:W-:Y:S01]  /*6590*/  UMOV UR4, UR11 ;  /* 0x0000000b00047c82 */ /* 0x000fe20008000000 */
[----:B------:R-:W-:Y:S02]  /*65a0*/  UISETP.GE.OR UP0, UPT, UR5, UR8, UP0 ;  /* 0x000000080500728c */ /* 0x000fe40008706670 */
[----:B------:R-:W-:Y:S02]  /*65b0*/  USHF.R.U32.HI UR4, URZ, UR41, UR4 ;  /* 0x00000029ff047299 */ /* 0x000fe40008011604 */
[----:B------:R-:W-:Y:S02]  /*65c0*/  UIMAD.WIDE.U32 UR8, UR5, UR40, URZ ;  /* 0x00000028050872a5 */ /* 0x000fe4000f8e00ff */
[----:B------:R-:W-:Y:S02]  /*65d0*/  USEL UR11, UR6, UR4, !UP2 ;  /* 0x00000004060b7287 */ /* 0x000fe4000d000000 */
[----:B------:R-:W-:Y:S02]  /*65e0*/  UIADD3 UR8, UPT, UPT, -UR5, URZ, URZ ;  /* 0x000000ff05087290 */ /* 0x000fe4000fffe1ff */
[----:B------:R-:W-:Y:S01]  /*65f0*/  UIADD3 UR10, UPT, UPT, -UR11, URZ, URZ ;  /* 0x000000ff0b0a7290 */ /* 0x000fe2000fffe1ff */
[----:B------:R-:W-:Y:S01]  /*6600*/  @!UP0 UMOV UR4, UR9 ;  /* 0x0000000900048c82 */ /* 0x000fe20008000000 */
[----:B------:R-:W-:Y:S02]  /*6610*/  UIADD3 UR9, UPT, UPT, -UR6, URZ, URZ ;  /* 0x000000ff06097290 */ /* 0x000fe4000fffe1ff */
[----:B------:R-:W-:Y:S02]  /*6620*/  @!UP0 USHF.R.U32.HI UR4, URZ, UR41, UR4 ;  /* 0x00000029ff048299 */ /* 0x000fe40008011604 */
[----:B------:R-:W-:Y:S02]  /*6630*/  UIMAD UR10, UR42, UR10, UR6 ;  /* 0x0000000a2a0a72a4 */ /* 0x000fe4000f8e0206 */
[----:B------:R-:W-:Y:S04]  /*6640*/  @!UP0 USEL UR4, UR5, UR4, !UP2 ;  /* 0x0000000405048287 */ /* 0x000fe8000d000000 */
[----:B------:R-:W-:Y:S02]  /*6650*/  @!UP0 UIMAD UR10, UR7, UR10, UR4 ;  /* 0x0000000a070a82a4 */ /* 0x000fe4000f8e0204 */
[----:B------:R-:W-:Y:S02]  /*6660*/  @!UP0 UIADD3 UR11, UPT, UPT, UR11, -UR4, URZ ;  /* 0x800000040b0b8290 */ /* 0x000fe4000fffe0ff */
[----:B------:R-:W-:Y:S02]  /*6670*/  UIMAD UR7, UR43, UR8, UR38 ;  /* 0x000000082b0772a4 */ /* 0x000fe4000f8e0226 */
[----:B------:R-:W-:Y:S02]  /*6680*/  @!UP0 UIMAD UR6, UR11, UR42, UR5 ;  /* 0x0000002a0b0682a4 */ /* 0x000fe4000f8e0205 */
[----:B------:R-:W-:Y:S01]  /*6690*/  UIMAD UR4, UR58, UR9, UR37 ;  /* 0x000000093a0472a4 */ /* 0x000fe2000f8e0225 */
[----:B------:R-:W-:Y:S02]  /*66a0*/  @!UP0 UMOV UR5, UR10 ;  /* 0x0000000a00058c82 */ /* 0x000fe40008000000 */
[----:B------:R-:W-:Y:S02]  /*66b0*/  UIMAD UR38, UR5, UR43, UR7 ;  /* 0x0000002b052672a4 */ /* 0x000fe4000f8e0207 */
[----:B------:R-:W-:Y:S11]  /*66c0*/  UIMAD UR37, UR6, UR58, UR4 ;  /* 0x0000003a062572a4 */ /* 0x000ff6000f8e0204 */
[----:B------:R-:W-:Y:S01]  /*66d0*/  @!UPT UIADD3 URZ, UPT, UPT, URZ, URZ, URZ ;  /* 0x000000fffffff290 */ /* 0x000fe2000fffe0ff */
.L_x_113:
[----:B------:R-:W-:Y:S01]  /*66e0*/  UISETP.NE.AND UP0, UPT, UR39, 0x1, UPT ;  /* 0x000000012700788c */ /* 0x000fe2000bf05270 */
[----:B------:R-:W-:Y:S01]  /*66f0*/  IADD3 R55, PT, PT, R55, 0x1, RZ ;  /* 0x0000000137377810 */ /* 0x000fe20007ffe0ff */
[----:B------:R-:W-:Y:S02]  /*6700*/  UIADD3 UR11, UPT, UPT, UR45, 0x300, URZ ;  /* 0x000003002d0b7890 */ /* 0x000fe4000fffe0ff */
[----:B------:R-:W-:Y:S02]  /*6710*/  USHF.L.U32 UR50, UR20, 0x6, URZ ;  /* 0x0000000614327899 */ /* 0x000fe400080006ff */
[----:B------:R-:W-:Y:S05]  /*6720*/  USHF.L.U32 UR49, UR25, 0x6, URZ ;  /* 0x0000000619317899 */ /* 0x000fea00080006ff */
[----:B------:R-:W2:Y:S01]  /*6730*/  @!UP0 LDCU.128 UR12, c[0x0][0xb10] ;  /* 0x00016200ff0c87ac */ /* 0x000ea20008000c00 */
[----:B------:R-:W3:Y:S01]  /*6740*/  @!UP0 LDCU UR5, c[0x0][0xb0c] ;  /* 0x00016180ff0587ac */ /* 0x000ee20008000800 */
[----:B------:R-:W4:Y:S01]  /*6750*/  @!UP0 LDCU UR10, c[0x0][0xb20] ;  /* 0x00016400ff0a87ac */ /* 0x000f220008000800 */
[----:B--2---:R-:W-:Y:S02]  /*6760*/  UIMAD.WIDE.U32 UR8, UR38, UR12, URZ ;  /* 0x0000000c260872a5 */ /* 0x004fe4000f8e00ff */
[----:B------:R-:W-:Y:S02]  /*6770*/  UIMAD.WIDE.U32 UR6, UR37, UR15, URZ ;  /* 0x0000000f250672a5 */ /* 0x000fe4000f8e00ff */
[----:B------:R-:W-:Y:S03]  /*6780*/  @!UP0 UISETP.NE.AND UP1, UPT, UR14, 0x1, UPT ;  /* 0x000000010e00888c */ /* 0x000fe6000bf25270 */
[----:B------:R-:W-:Y:S01]  /*6790*/  @!UP0 UMOV UR4, UR9 ;  /* 0x0000000900048c82 */ /* 0x000fe20008000000 */
[----:B---3--:R-:W-:Y:S02]  /*67a0*/  @!UP0 UISETP.NE.AND UP2, UPT, UR5, 0x1, UPT ;  /* 0x000000010500888c */ /* 0x008fe4000bf45270 */
[----:B------:R-:W-:Y:S01]  /*67b0*/  @!UP0 USHF.R.U32.HI UR4, URZ, UR13, UR4 ;  /* 0x0000000dff048299 */ /* 0x000fe20008011604 */
[----:B------:R-:W-:Y:S02]  /*67c0*/  @!UP0 UMOV UR6, UR7 ;  /* 0x0000000700068c82 */ /* 0x000fe40008000000 */
[----:B----4-:R-:W-:Y:S02]  /*67d0*/  @!UP0 USHF.R.U32.HI UR6, URZ, UR10, UR6 ;  /* 0x0000000aff068299 */ /* 0x010fe40008011606 */
[----:B------:R-:W-:Y:S02]  /*67e0*/  @!UP0 USEL UR7, UR38, UR4, !UP2 ;  /* 0x0000000426078287 */ /* 0x000fe4000d000000 */
[----:B------:R-:W-:Y:S04]  /*67f0*/  @!UP0 USEL UR6, UR37, UR6, !UP1 ;  /* 0x0000000625068287 */ /* 0x000fe8000c800000 */
[----:B------:R-:W-:Y:S02]  /*6800*/  @!UP0 UIADD3 UR4, UPT, UPT, -UR7, UR6, URZ ;  /* 0x0000000607048290 */ /* 0x000fe4000fffe1ff */
[----:B------:R-:W-:Y:S02]  /*6810*/  @!UP0 UIADD3 UR6, UPT, UPT, UR7, -UR6, URZ ;  /* 0x8000000607068290 */ /* 0x000fe4000fffe0ff */
[----:B------:R-:W-:Y:S02]  /*6820*/  @!UP0 UIMAD UR38, UR4, UR5, UR38 ;  /* 0x00000005042682a4 */ /* 0x000fe4000f8e0226 */
[----:B------:R-:W-:Y:S02]  /*6830*/  @!UP0 UIMAD UR37, UR6, UR14, UR37 ;  /* 0x0000000e062582a4 */ /* 0x000fe4000f8e0225 */
[----:B------:R-:W-:Y:S09]  /*6840*/  ULOP3.LUT UP0, URZ, UR11, 0x90, URZ, 0xc0, !UPT ;  /* 0x000000900bff7892 */ /* 0x000ff2000f80c0ff */
[----:B------:R-:W-:Y:S05]  /*6850*/  BRA.U !UP0, `(.L_x_114) ;  /* 0x00000001087c7547 */ /* 0x000fea000b800000 */
[----:B------:R-:W2:Y:S01]  /*6860*/  LDCU.64 UR8, c[0x4][0x80] ;  /* 0x01001000ff0877ac */ /* 0x000ea20008000a00 */
[----:B------:R-:W-:Y:S01]  /*6870*/  MOV R2, 0x0 ;  /* 0x0000000000027802 */ /* 0x000fe20000000f00 */
[----:B------:R-:W-:Y:S02]  /*6880*/  HFMA2 R12, -RZ, RZ, 0, 5.9604644775390625e-08 ;  /* 0x00000001ff0c7431 */ /* 0x000fe400000001ff */
[----:B------:R-:W-:Y:S01]  /*6890*/  IMAD.MOV.U32 R8, RZ, RZ, 0x70 ;  /* 0x00000070ff087424 */ /* 0x000fe200078e00ff */
[----:B------:R3:W4:Y:S01]  /*68a0*/  LDC.64 R14, c[0x4][R2] ;  /* 0x01000000020e7b82 */ /* 0x0007220000000a00 */
[----:B------:R-:W1:Y:S01]  /*68b0*/  LDCU.64 UR6, c[0x4][0x88] ;  /* 0x01001100ff0677ac */ /* 0x000e620008000a00 */
[----:B------:R-:W-:Y:S01]  /*68c0*/  IMAD.MOV.U32 R13, RZ, RZ, RZ ;  /* 0x000000ffff0d7224 */ /* 0x000fe200078e00ff */
[----:B------:R-:W1:Y:S01]  /*68d0*/  LDCU.64 UR4, c[0x4][0x8] ;  /* 0x01000100ff0477ac */ /* 0x000e620008000a00 */
[----:B--2---:R-:W-:Y:S01]  /*68e0*/  MOV R5, UR9 ;  /* 0x0000000900057c02 */ /* 0x004fe20008000f00 */
[----:B------:R-:W-:Y:S01]  /*68f0*/  IMAD.U32 R4, RZ, RZ, UR8 ;  /* 0x00000008ff047e24 */ /* 0x000fe2000f8e00ff */
[----:B-1----:R-:W-:Y:S01]  /*6900*/  MOV R7, UR7 ;  /* 0x0000000700077c02 */ /* 0x002fe20008000f00 */
[----:B------:R-:W-:Y:S01]  /*6910*/  IMAD.U32 R6, RZ, RZ, UR6 ;  /* 0x00000006ff067e24 */ /* 0x000fe2000f8e00ff */
[----:B------:R-:W-:Y:S01]  /*6920*/  MOV R11, UR5 ;  /* 0x00000005000b7c02 */ /* 0x000fe20008000f00 */
[----:B------:R-:W-:Y:S02]  /*6930*/  IMAD.U32 R10, RZ, RZ, UR4 ;  /* 0x00000004ff0a7e24 */ /* 0x000fe4000f8e00ff */
[----:B------:R-:W-:Y:S07]  /*6940*/  LEPC R20, `(.L_x_115) ;  /* 0x000000001014794e */ /* 0x000fee0000000000 */
[----:B---345:R-:W-:Y:S05]  /*6950*/  CALL.ABS.NOINC R14 ;  /* 0x000000000e007343 */ /* 0x038fea0003c00000 */
.L_x_115:
[----:B------:R-:W1:Y:S01]  /*6960*/  LDCU.64 UR8, c[0x4][0x80] ;  /* 0x01001000ff0877ac */ /* 0x000e620008000a00 */
[----:B------:R-:W2:Y:S01]  /*6970*/  LDC.64 R2, c[0x4][R2] ;  /* 0x0100000002027b82 */ /* 0x000ea20000000a00 */
[----:B------:R-:W-:Y:S02]  /*6980*/  HFMA2 R12, -RZ, RZ, 0, 5.9604644775390625e-08 ;  /* 0x00000001ff0c7431 */ /* 0x000fe400000001ff */
[----:B------:R-:W-:Y:S02]  /*6990*/  IMAD.MOV.U32 R8, RZ, RZ, 0x70 ;  /* 0x00000070ff087424 */ /* 0x000fe400078e00ff */
[----:B------:R-:W-:Y:S01]  /*69a0*/  IMAD.MOV.U32 R13, RZ, RZ, RZ ;  /* 0x000000ffff0d7224 */ /* 0x000fe200078e00ff */
[----:B------:R-:W3:Y:S01]  /*69b0*/  LDCU.64 UR6, c[0x4][0x88] ;  /* 0x01001100ff0677ac */ /* 0x000ee20008000a00 */
[----:B------:R-:W4:Y:S01]  /*69c0*/  LDCU.64 UR4, c[0x4][0x8] ;  /* 0x01000100ff0477ac */ /* 0x000f220008000a00 */
[----:B-1----:R-:W-:Y:S02]  /*69d0*/  MOV R4, UR8 ;  /* 0x0000000800047c02 */ /* 0x002fe40008000f00 */
[----:B------:R-:W-:Y:S02]  /*69e0*/  MOV R5, UR9 ;  /* 0x0000000900057c02 */ /* 0x000fe40008000f00 */
[----:B---3--:R-:W-:Y:S01]  /*69f0*/  MOV R7, UR7 ;  /* 0x0000000700077c02 */ /* 0x008fe20008000f00 */
[----:B------:R-:W-:Y:S01]  /*6a00*/  IMAD.U32 R6, RZ, RZ, UR6 ;  /* 0x00000006ff067e24 */ /* 0x000fe2000f8e00ff */
[----:B----4-:R-:W-:Y:S01]  /*6a10*/  MOV R11, UR5 ;  /* 0x00000005000b7c02 */ /* 0x010fe20008000f00 */
[----:B------:R-:W-:Y:S02]  /*6a20*/  IMAD.U32 R10, RZ, RZ, UR4 ;  /* 0x00000004ff0a7e24 */ /* 0x000fe4000f8e00ff */
[----:B------:R-:W-:Y:S07]  /*6a30*/  LEPC R20, `(.L_x_114) ;  /* 0x000000001014794e */ /* 0x000fee0000000000 */
[----:B--2---:R-:W-:Y:S05]  /*6a40*/  CALL.ABS.NOINC R2 ;  /* 0x0000000002007343 */ /* 0x004fea0003c00000 */
.L_x_114:
[----:B------:R-:W-:Y:S02]  /*6a50*/  R2UR UR6, R52 ;  /* 0x00000000340672ca */ /* 0x000fe400000e0000 */
[----:B------:R-:W-:Y:S02]  /*6a60*/  R2UR UR5, R49 ;  /* 0x00000000310572ca */ /* 0x000fe400000e0000 */
[----:B------:R-:W-:Y:S02]  /*6a70*/  R2UR UR4, R48 ;  /* 0x00000000300472ca */ /* 0x000fe400000e0000 */
[----:B------:R-:W-:Y:S02]  /*6a80*/  ISETP.NE.U32.AND P4, PT, R42, RZ, PT ;  /* 0x000000ff2a00720c */ /* 0x000fe40003f85070 */
[----:B------:R-:W-:Y:S02]  /*6a90*/  ISETP.NE.U32.AND P2, PT, RZ, UR60, PT ;  /* 0x0000003cff007c0c */ /* 0x000fe4000bf45070 */
[----:B------:R-:W-:Y:S02]  /*6aa0*/  ISETP.NE.AND.EX P4, PT, R43, RZ, PT, P4 ;  /* 0x000000ff2b00720c */ /* 0x000fe40003f85340 */
[----:B------:R-:W-:Y:S01]  /*6ab0*/  ISETP.NE.AND.EX P2, PT, RZ, UR61, PT, P2 ;  /* 0x0000003dff007c0c */ /* 0x000fe2000bf45320 */
[----:B------:R-:W-:Y:S02]  /*6ac0*/  UISETP.NE.AND UP2, UPT, UR6, URZ, UPT ;  /* 0x000000ff0600728c */ /* 0x000fe4000bf45270 */
[----:B------:R-:W-:Y:S04]  /*6ad0*/  UISETP.NE.U32.AND UP0, UPT, UR5, URZ, UPT ;  /* 0x000000ff0500728c */ /* 0x000fe8000bf05070 */
[----:B------:R-:W-:Y:S01]  /*6ae0*/  UISETP.NE.AND.EX UP1, UPT, UR4, URZ, UPT, UP0 ;  /* 0x000000ff0400728c */ /* 0x000fe2000bf25300 */
[----:B------:R-:W-:Y:S01]  /*6af0*/  PLOP3.LUT P1, PT, PT, PT, UP2, 0x80, 0x8 ;  /* 0x000000000008781c */ /* 0x000fe20003f2f028 */
[----:B------:R-:W-:Y:S03]  /*6b00*/  UPLOP3.LUT UP0, UPT, UPT, UPT, UPT, 0x40, 0x4 ;  /* 0x000000000004789c */ /* 0x000fe60003f0e870 */
[----:B------:R-:W-:Y:S06]  /*6b10*/  @UP2 UPLOP3.LUT UP0, UPT, UPT, UPT, UP1, 0x80, 0x8 ;  /* 0x000000000008289c */ /* 0x000fec0003f0f010 */
[----:B------:R-:W-:Y:S01]  /*6b20*/  PLOP3.LUT P0, PT, PT, PT, UP0, 0x80, 0x8 ;  /* 0x000000000008781c */ /* 0x000fe20003f0f008 */
[----:B------:R-:W-:Y:S01]  /*6b30*/  @!UPT UIADD3 URZ, UPT, UPT, URZ, URZ, URZ ;  /* 0x000000fffffff290 */ /* 0x000fe2000fffe0ff */
[----:B------:R-:W-:Y:S11]  /*6b40*/  BRA.U !UP1, `(.L_x_116) ;  /* 0x0000000109407547 */ /* 0x000ff6000b800000 */
[----:B------:R-:W-:Y:S01]  /*6b50*/  UISETP.NE.U32.AND UP0, UPT, UR60, URZ, UPT ;  /* 0x000000ff3c00728c */ /* 0x000fe2000bf05070 */
[----:B------:R-:W-:Y:S01]  /*6b60*/  R2UR UR6, R49 ;  /* 0x00000000310672ca */ /* 0x000fe200000e0000 */
[----:B------:R-:W2:Y:S01]  /*6b70*/  LDCU.64 UR8, c[0x0][0x358] ;  /* 0x00006b00ff0877ac */ /* 0x000ea20008000a00 */
[----:B------:R-:W-:Y:S02]  /*6b80*/  HFMA2 R46, -RZ, RZ, 0, 5.9604644775390625e-08 ;  /* 0x00000001ff2e7431 */ /* 0x000fe400000001ff */
[----:B-1----:R-:W-:Y:S01]  /*6b90*/  IMAD.MOV.U32 R0, RZ, RZ, 0x1 ;  /* 0x00000001ff007424 */ /* 0x002fe200078e00ff */
[----:B------:R-:W-:Y:S06]  /*6ba0*/  UISETP.NE.AND.EX UP0, UPT, UR61, URZ, UPT, UP0 ;  /* 0x000000ff3d00728c */ /* 0x000fec000bf05300 */
[----:B------:R-:W-:Y:S05]  /*6bb0*/  PLOP3.LUT P3, PT, PT, PT, UP0, 0x80, 0x8 ;  /* 0x000000000008781c */ /* 0x000fea0003f6f008 */
[----:B------:R-:W1:Y:S01]  /*6bc0*/  @UP0 LDCU.64 UR4, c[0x0][0x888] ;  /* 0x00011100ff0407ac */ /* 0x000e620008000a00 */
[----:B------:R-:W-:Y:S07]  /*6bd0*/  @UP0 UIMAD UR6, UR36, UR6, URZ ;  /* 0x00000006240602a4 */ /* 0x000fee000f8e02ff */
[----:B------:R-:W-:Y:S01]  /*6be0*/  @!P3 PRMT R46, R0, 0x7610, R46 ;  /* 0x00007610002eb816 */ /* 0x000fe2000000002e */
[----:B-1----:R-:W-:Y:S06]  /*6bf0*/  @UP0 UIMAD.WIDE UR4, UR6, 0x4, UR4 ;  /* 0x00000004060408a5 */ /* 0x002fec000f8e0204 */
[----:B-----5:R-:W-:Y:S02]  /*6c00*/  IMAD.U32 R26, RZ, RZ, UR4 ;  /* 0x00000004ff1a7e24 */ /* 0x020fe4000f8e00ff */
[----:B------:R-:W-:Y:S03]  /*6c10*/  IMAD.U32 R27, RZ, RZ, UR5 ;  /* 0x00000005ff1b7e24 */ /* 0x000fe6000f8e00ff */
[----:B------:R-:W1:Y:S02]  /*6c20*/  @!UP0 LDCU UR4, c[0x0][0x880] ;  /* 0x00011000ff0487ac */ /* 0x000e640008000800 */
[----:B--2---:R2:W5:Y:S02]  /*6c30*/  @P3 LDG.E R26, desc[UR8][R26.64] ;  /* 0x000000081a1a3981 */ /* 0x004564000c1e1900 */
[----:B-12---:R-:W-:Y:S02]  /*6c40*/  @!P3 MOV R26, UR4 ;  /* 0x00000004001abc02 */ /* 0x006fe40008000f00 */
.L_x_116:
[----:B------:R-:W-:Y:S05]  /*6c50*/  @!P4 BRA `(.L_x_117) ;  /* 0x000000000024c947 */ /* 0x000fea0003800000 */
[----:B------:R-:W-:Y:S01]  /*6c60*/  ISETP.NE.U32.AND P3, PT, R40, RZ, PT ;  /* 0x000000ff2800720c */ /* 0x000fe20003f65070 */
[----:B------:R-:W2:Y:S03]  /*6c70*/  LDCU.64 UR4, c[0x0][0x358] ;  /* 0x00006b00ff0477ac */ /* 0x000ea60008000a00 */
[----:B------:R-:W-:Y:S11]  /*6c80*/  ISETP.NE.AND.EX P3, PT, R41, RZ, PT, P3 ;  /* 0x000000ff2900720c */ /* 0x000ff60003f65330 */
[----:B------:R-:W-:Y:S02]  /*6c90*/  @!UPT UIADD3 URZ, UPT, UPT, URZ, URZ, URZ ;  /* 0x000000fffffff290 */ /* 0x000fe4000fffe0ff */
[----:B------:R-:W3:Y:S01]  /*6ca0*/  @P3 LDC.64 R2, c[0x0][0x8a8] ;  /* 0x00022a00ff023b82 */ /* 0x000ee20000000a00 */
[----:B-1----:R-:W-:Y:S04]  /*6cb0*/  @P3 IMAD R0, R42, UR36, RZ ;  /* 0x000000242a003c24 */ /* 0x002fe8000f8e02ff */
[----:B---3--:R-:W-:Y:S05]  /*6cc0*/  @P3 IMAD.WIDE R2, R0, 0x4, R2 ;  /* 0x0000000400023825 */ /* 0x008fea00078e0202 */
[----:B--2--5:R2:W5:Y:S02]  /*6cd0*/  @P3 LDG.E R24, desc[UR4][R2.64] ;  /* 0x0000000402183981 */ /* 0x024564000c1e1900 */
[----:B--2---:R-:W3:Y:S02]  /*6ce0*/  @!P3 LDC R24, c[0x0][0x8a0] ;  /* 0x00022800ff18bb82 */ /* 0x004ee40000000800 */
.L_x_117:
[----:B-----5:R-:W-:Y:S01]  /*6cf0*/  FSETP.NEU.AND P3, PT, R26, RZ, PT ;  /* 0x000000ff1a00720b */ /* 0x020fe20003f6d000 */
[----:B------:R-:W-:Y:S01]  /*6d00*/  ULOP3.LUT UR4, UR54, 0x1, URZ, 0x3c, !UPT ;  /* 0x0000000136047892 */ /* 0x000fe2000f8e3cff */
[----:B------:R-:W-:Y:S01]  /*6d10*/  SEL R4, RZ, 0xffffffff, P2 ;  /* 0xffffffffff047807 */ /* 0x000fe20001000000 */
[----:B------:R-:W-:Y:S01]  /*6d20*/  IMAD.U32 R62, RZ, RZ, UR47 ;  /* 0x0000002fff3e7e24 */ /* 0x000fe2000f8e00ff */
[----:B------:R-:W-:Y:S01]  /*6d30*/  @P1 LOP3.LUT P2, RZ, R46, 0xff, RZ, 0xc0, !PT ;  /* 0x000000ff2eff1812 */ /* 0x000fe2000784c0ff */
[----:B------:R-:W-:Y:S01]  /*6d40*/  IMAD.SHL.U32 R64, R44, 0x2, RZ ;  /* 0x000000022c407824 */ /* 0x000fe200078e00ff */
[----:B-1----:R-:W-:Y:S01]  /*6d50*/  @P1 SEL R0, RZ, 0xffffffff, P3 ;  /* 0xffffffffff001807 */ /* 0x002fe20001800000 */
[----:B------:R-:W-:Y:S01]  /*6d60*/  IMAD.U32 R66, RZ, RZ, UR4 ;  /* 0x00000004ff427e24 */ /* 0x000fe2000f8e00ff */
[----:B------:R-:W-:Y:S01]  /*6d70*/  LEA R53, R22, UR45, 0x3 ;  /* 0x0000002d16357c11 */ /* 0x000fe2000f8e18ff */
[----:B------:R-:W-:Y:S01]  /*6d80*/  IMAD.SHL.U32 R62, R62, 0x1000, RZ ;  /* 0x000010003e3e7824 */ /* 0x000fe200078e00ff */
[----:B------:R-:W-:Y:S01]  /*6d90*/  @P0 SEL R0, R4, R0, !P2 ;  /* 0x0000000004000207 */ /* 0x000fe20005000000 */
[----:B------:R-:W-:Y:S01]  /*6da0*/  BSSY B1, `(.L_x_118) ;  /* 0x0000035000017945 */ /* 0x000fe20003800000 */
[----:B------:R-:W-:Y:S01]  /*6db0*/  PLOP3.LUT P2, PT, PT, PT, UP1, 0x80, 0x8 ;  /* 0x000000000008781c */ /* 0x000fe20003f4f018 */
[----:B------:R-:W-:Y:S01]  /*6dc0*/  IMAD.MOV.U32 R65, RZ, RZ, 0x1 ;  /* 0x00000001ff417424 */ /* 0x000fe200078e00ff */
[----:B------:R-:W-:Y:S01]  /*6dd0*/  @P1 LOP3.LUT R0, R0, 0x1, RZ, 0xc0, !PT ;  /* 0x0000000100001812 */ /* 0x000fe200078ec0ff */
[----:B------:R-:W-:Y:S01]  /*6de0*/  IMAD R25, R22, 0x20, R23 ;  /* 0x0000002016197824 */ /* 0x000fe200078e0217 */
[----:B------:R-:W-:Y:S01]  /*6df0*/  LOP3.LUT P4, R54, R46, 0xff, RZ, 0xc0, !PT ;  /* 0x000000ff2e367812 */ /* 0x000fe2000788c0ff */
[----:B------:R-:W-:Y:S01]  /*6e00*/  IMAD.U32 R63, RZ, RZ, UR47 ;  /* 0x0000002fff3f7e24 */ /* 0x000fe2000f8e00ff */
[----:B------:R-:W-:Y:S01]  /*6e10*/  ISETP.NE.U32.OR P6, PT, R0, 0x1, !P1 ;  /* 0x000000010000780c */ /* 0x000fe20004fc5470 */
[----:B------:R-:W-:Y:S01]  /*6e20*/  IMAD.U32 R0, RZ, RZ, UR47 ;  /* 0x0000002fff007e24 */ /* 0x000fe2000f8e00ff */
[----:B------:R-:W-:Y:S02]  /*6e30*/  SEL R3, RZ, 0xffffffff, P3 ;  /* 0xffffffffff037807 */ /* 0x000fe40001800000 */
[----:B------:R-:W-:Y:S02]  /*6e40*/  CS2R R38, SRZ ;  /* 0x0000000000267805 */ /* 0x000fe4000001ff00 */
[----:B------:R-:W-:Y:S02]  /*6e50*/  P2R R60, PR, RZ, 0x40 ;  /* 0x00000040ff3c7803 */ /* 0x000fe40000000000 */
[----:B------:R-:W-:Y:S02]  /*6e60*/  CS2R R36, SRZ ;  /* 0x0000000000247805 */ /* 0x000fe4000001ff00 */
[----:B------:R-:W-:Y:S02]  /*6e70*/  LEA R0, R0, UR45, 0x3 ;  /* 0x0000002d00007c11 */ /* 0x000fe4000f8e18ff */
[----:B------:R-:W-:Y:S02]  /*6e80*/  CS2R R30, SRZ ;  /* 0x00000000001e7805 */ /* 0x000fe4000001ff00 */
[----:B------:R-:W-:Y:S02]  /*6e90*/  @P2 SEL R3, R4, R3, !P4 ;  /* 0x0000000304032207 */ /* 0x000fe40006000000 */
[----:B------:R-:W-:Y:S02]  /*6ea0*/  CS2R R28, SRZ ;  /* 0x00000000001c7805 */ /* 0x000fe4000001ff00 */
[----:B------:R-:W-:Y:S02]  /*6eb0*/  IADD3 R27, PT, PT, R62, UR45, R64 ;  /* 0x0000002d3e1b7c10 */ /* 0x000fe4000fffe040 */
[----:B------:R-:W-:Y:S02]  /*6ec0*/  LOP3.LUT R3, R3, 0x1, RZ, 0xc0, !PT ;  /* 0x0000000103037812 */ /* 0x000fe400078ec0ff */
[----:B------:R-:W-:Y:S02]  /*6ed0*/  @P6 SHF.L.U32 R2, R66, 0x1f, RZ ;  /* 0x0000001f42026819 */ /* 0x000fe400000006ff */
[----:B------:R-:W-:Y:S02]  /*6ee0*/  ISETP.NE.U32.AND P5, PT, R3, 0x1, PT ;  /* 0x000000010300780c */ /* 0x000fe40003fa5070 */
[----:B------:R1:W2:Y:S02]  /*6ef0*/  @P6 SYNCS.PHASECHK.TRANS64.TRYWAIT P1, [R0+URZ+0x110], R2 ;  /* 0x00011002000065a7 */ /* 0x0002a400080211ff */
[----:B------:R-:W-:Y:S02]  /*6f00*/  P2R R67, PR, RZ, 0x20 ;  /* 0x00000020ff437803 */ /* 0x000fe40000000000 */
[----:B-1----:R-:W-:Y:S04]  /*6f10*/  SHF.L.U32 R2, R57, 0x1f, RZ ;  /* 0x0000001f39027819 */ /* 0x002fe800000006ff */
[----:B------:R1:W4:Y:S01]  /*6f20*/  SYNCS.PHASECHK.TRANS64.TRYWAIT P0, [R53+URZ+0x170], R2 ;  /* 0x00017002350075a7 */ /* 0x00032200080011ff */
[----:B--2---:R-:W-:Y:S01]  /*6f30*/  @P6 SEL R65, RZ, 0x1, !P1 ;  /* 0x00000001ff416807 */ /* 0x004fe20004800000 */
[----:B-1----:R-:W-:Y:S06]  /*6f40*/  @!P6 BRA `(.L_x_119) ;  /* 0x000000000068e947 */ /* 0x002fec0003800000 */
[----:B------:R-:W-:Y:S01]  /*6f50*/  LOP3.LUT P6, RZ, R45, 0x40, RZ, 0xc0, !PT ;  /* 0x000000402dff7812 */ /* 0x000fe200078cc0ff */
[----:B------:R-:W-:Y:S01]  /*6f60*/  VIADD R3, R27, 0x300 ;  /* 0x000003001b037836 */ /* 0x000fe20000000000 */
[----:B------:R-:W-:Y:S01]  /*6f70*/  ISETP.NE.AND P2, PT, R65, RZ, PT ;  /* 0x000000ff4100720c */ /* 0x000fe20003f45270 */
[----:B------:R-:W-:Y:S01]  /*6f80*/  BSSY B0, `(.L_x_120) ;  /* 0x000000d000007945 */ /* 0x000fe20003800000 */
[----:B------:R-:W-:Y:S01]  /*6f90*/  PLOP3.LUT P1, PT, PT, PT, PT, 0x8, 0x80 ;  /* 0x000000000080781c */ /* 0x000fe20003f2e170 */
[----:B------:R-:W-:Y:S01]  /*6fa0*/  @P5 VIADD R4, R27, 0x310 ;  /* 0x000003101b045836 */ /* 0x000fe20000000000 */
[----:B------:R-:W-:Y:S02]  /*6fb0*/  @P5 PLOP3.LUT P1, PT, P6, PT, PT, 0x80, 0x8 ;  /* 0x000000000008581c */ /* 0x000fe4000372f070 */
[----:B------:R-:W-:Y:S02]  /*6fc0*/  CS2R R38, SRZ ;  /* 0x0000000000267805 */ /* 0x000fe4000001ff00 */
[----:B------:R-:W-:Y:S02]  /*6fd0*/  CS2R R36, SRZ ;  /* 0x0000000000247805 */ /* 0x000fe4000001ff00 */
[----:B------:R-:W-:Y:S02]  /*6fe0*/  CS2R R30, SRZ ;  /* 0x00000000001e7805 */ /* 0x000fe4000001ff00 */
[----:B------:R-:W-:Y:S05]  /*6ff0*/  CS2R R28, SRZ ;  /* 0x00000000001c7805 */ /* 0x000fea000001ff00 */
[----:B------:R-:W-:Y:S01]  /*7000*/  @P1 VIADD R4, R3, 0xfffffff0 ;  /* 0xfffffff003041836 */ /* 0x000fe20000000000 */
[----:B------:R-:W-:Y:S06]  /*7010*/  @P2 BRA `(.L_x_121) ;  /* 0x00000000000c2947 */ /* 0x000fec0003800000 */
[----:B------:R-:W-:Y:S04]  /*7020*/  SHF.L.U32 R3, R66, 0x1f, RZ ;  /* 0x0000001f42037819 */ /* 0x000fe800000006ff */
[----:B------:R-:W1:Y:S02]  /*7030*/  SYNCS.PHASECHK.TRANS64.TRYWAIT P1, [R0+URZ+0x110], R3 ;  /* 0x00011003000075a7 */ /* 0x000e6400080211ff */
[----:B-1----:R-:W-:Y:S05]  /*7040*/  @!P1 BRA `(.L_x_122) ;  /* 0x0000002400409947 */ /* 0x002fea0003800000 */
.L_x_121:
[----:B------:R-:W-:Y:S05]  /*7050*/  BSYNC B0 ;  /* 0x0000000000007941 */ /* 0x000fea0003800000 */
.L_x_120:
[----:B------:R-:W-:Y:S01]  /*7060*/  UIADD3 UR4, UPT, UPT, UR47, 0x1, URZ ;  /* 0x000000012f047890 */ /* 0x000fe2000fffe0ff */
[----:B------:R-:W-:Y:S03]  /*7070*/  ISETP.NE.AND P1, PT, R67, RZ, PT ;  /* 0x000000ff4300720c */ /* 0x000fe60003f25270 */
[----:B------:R-:W-:Y:S04]  /*7080*/  UISETP.NE.AND UP0, UPT, UR4, 0x3, UPT ;  /* 0x000000030400788c */ /* 0x000fe8000bf05270 */
[----:B------:R-:W-:Y:S02]  /*7090*/  USEL UR5, URZ, 0x1, UP0 ;  /* 0x00000001ff057887 */ /* 0x000fe40008000000 */
[----:B------:R-:W-:Y:S04]  /*70a0*/  USEL UR4, UR4, URZ, UP0 ;  /* 0x000000ff04047287 */ /* 0x000fe80008000000 */
[----:B------:R2:W1:Y:S01]  /*70b0*/  @P1 LDS.128 R36, [R4] ;  /* 0x0000000004241984 */ /* 0x0004620000000c00 */
[----:B------:R-:W-:Y:S01]  /*70c0*/  LOP3.LUT R66, R66, UR5, RZ, 0x3c, !PT ;  /* 0x0000000542427c12 */ /* 0x000fe2000f8e3cff */
[----:B------:R-:W-:Y:S02]  /*70d0*/  IMAD.U32 R63, RZ, RZ, UR4 ;  /* 0x00000004ff3f7e24 */ /* 0x000fe4000f8e00ff */
[----:B------:R2:W1:Y:S04]  /*70e0*/  @P1 LDS.128 R28, [R27+0x300] ;  /* 0x000300001b1c1984 */ /* 0x0004680000000c00 */
.L_x_119:
[----:B------:R-:W-:Y:S05]  /*70f0*/  BSYNC B1 ;  /* 0x0000000000017941 */ /* 0x000fea0003800000 */
.L_x_118:
[----:B-1----:R-:W-:Y:S04]  /*7100*/  SHF.R.U32.HI R0, RZ, 0x15, R25 ;  /* 0x00000015ff007819 */ /* 0x002fe80000011619 */
[----:B------:R-:W-:Y:S01]  /*7110*/  LOP3.LUT P1, RZ, R0, 0x3, R47, 0x48, !PT ;  /* 0x0000000300ff7812 */ /* 0x000fe2000782482f */
[----:B------:R-:W-:Y:S01]  /*7120*/  @!UPT UIADD3 URZ, UPT, UPT, URZ, URZ, URZ ;  /* 0x000000fffffff290 */ /* 0x000fe2000fffe0ff */
[----:B----4-:R-:W-:Y:S11]  /*7130*/  @P0 BRA `(.L_x_123) ;  /* 0x0000000000080947 */ /* 0x010ff60003800000 */
[----:B------:R-:W1:Y:S02]  /*7140*/  SYNCS.PHASECHK.TRANS64.TRYWAIT P0, [R53+URZ+0x170], R2 ;  /* 0x00017002350075a7 */ /* 0x000e6400080011ff */
[----:B-1----:R-:W-:Y:S05]  /*7150*/  @!P0 BRA `(.L_x_124) ;  /* 0x0000002400108947 */ /* 0x002fea0003800000 */
.L_x_123:
[----:B------:R-:W-:Y:S05]  /*7160*/  @!P1 BRA `(.L_x_125) ;  /* 0x0000000000409947 */ /* 0x000fea0003800000 */
[----:B------:R-:W4:Y:S01]  /*7170*/  LDCU.64 UR8, c[0x4][0x70] ;  /* 0x01000e00ff0877ac */ /* 0x000f220008000a00 */
[----:B------:R-:W-:Y:S01]  /*7180*/  MOV R3, 0x0 ;  /* 0x0000000000037802 */ /* 0x000fe20000000f00 */
[----:B------:R-:W-:Y:S02]  /*7190*/  HFMA2 R12, -RZ, RZ, 0, 5.9604644775390625e-08 ;  /* 0x00000001ff0c7431 */ /* 0x000fe400000001ff */
[----:B------:R-:W-:Y:S02]  /*71a0*/  IMAD.MOV.U32 R8, RZ, RZ, 0x192 ;  /* 0x00000192ff087424 */ /* 0x000fe400078e00ff */
[----:B------:R-:W-:Y:S01]  /*71b0*/  IMAD.MOV.U32 R13, RZ, RZ, RZ ;  /* 0x000000ffff0d7224 */ /* 0x000fe200078e00ff */
[----:B------:R-:W5:Y:S01]  /*71c0*/  LDCU.64 UR6, c[0x4][0x78] ;  /* 0x01000f00ff0677ac */ /* 0x000f620008000a00 */
[----:B-1----:R-:W1:Y:S01]  /*71d0*/  LDC.64 R2, c[0x4][R3] ;  /* 0x0100000003027b82 */ /* 0x002e620000000a00 */
[----:B------:R-:W3:Y:S01]  /*71e0*/  LDCU.64 UR4, c[0x4][0x10] ;  /* 0x01000200ff0477ac */ /* 0x000ee20008000a00 */
[----:B----4-:R-:W-:Y:S01]  /*71f0*/  MOV R5, UR9 ;  /* 0x0000000900057c02 */ /* 0x010fe20008000f00 */
[----:B--2---:R-:W-:Y:S01]  /*7200*/  IMAD.U32 R4, RZ, RZ, UR8 ;  /* 0x00000008ff047e24 */ /* 0x004fe2000f8e00ff */
[----:B-----5:R-:W-:Y:S01]  /*7210*/  MOV R7, UR7 ;  /* 0x0000000700077c02 */ /* 0x020fe20008000f00 */
[----:B------:R-:W-:Y:S01]  /*7220*/  IMAD.U32 R6, RZ, RZ, UR6 ;  /* 0x00000006ff067e24 */ /* 0x000fe2000f8e00ff */
[----:B---3--:R-:W-:Y:S01]  /*7230*/  MOV R11, UR5 ;  /* 0x00000005000b7c02 */ /* 0x008fe20008000f00 */
[----:B------:R-:W-:Y:S02]  /*7240*/  IMAD.U32 R10, RZ, RZ, UR4 ;  /* 0x00000004ff0a7e24 */ /* 0x000fe4000f8e00ff */
[----:B------:R-:W-:Y:S07]  /*7250*/  LEPC R20, `(.L_x_125) ;  /* 0x000000001014794e */ /* 0x000fee0000000000 */
[----:B-1----:R-:W-:Y:S05]  /*7260*/  CALL.ABS.NOINC R2 ;  /* 0x0000000002007343 */ /* 0x002fea0003c00000 */
.L_x_125:
[----:B------:R-:W-:Y:S01]  /*7270*/  SHF.L.U32 R3, R28, 0x10, RZ ;  /* 0x000000101c037819 */ /* 0x000fe200000006ff */
[----:B------:R-:W-:Y:S05]  /*7280*/  WARPSYNC.ALL ;  /* 0x0000000000007948 */ /* 0x000fea0003800000 */
[----:B------:R-:W-:Y:S01]  /*7290*/  R2UR UR4, R25 ;  /* 0x00000000190472ca */ /* 0x000fe200000e0000 */
[----:B------:R-:W-:Y:S01]  /*72a0*/  BSSY.RECONVERGENT B0, `(.L_x_126) ;  /* 0x0000056000007945 */ /* 0x000fe20003800200 */
[C---:B------:R-:W-:Y:S02]  /*72b0*/  SHF.L.U32 R20, R29.reuse, 0x10, RZ ;  /* 0x000000101d147819 */ /* 0x040fe400000006ff */
[----:B------:R-:W-:Y:S02]  /*72c0*/  LOP3.LUT R21, R29, 0xffff0000, RZ, 0xc0, !PT ;  /* 0xffff00001d157812 */ /* 0x000fe400078ec0ff */
[----:B------:R-:W-:Y:S02]  /*72d0*/  MOV R61, 0x10 ;  /* 0x00000010003d7802 */ /* 0x000fe40000000f00 */
[----:B------:R-:W-:Y:S02]  /*72e0*/  LOP3.LUT P6, RZ, R45, 0x40, RZ, 0xc0, !PT ;  /* 0x000000402dff7812 */ /* 0x000fe400078cc0ff */
[----:B------:R-:W-:Y:S02]  /*72f0*/  ISETP.NE.AND P0, PT, R58, RZ, PT ;  /* 0x000000ff3a00720c */ /* 0x000fe40003f05270 */
[----:B------:R-:W-:Y:S01]  /*7300*/  SEL R61, R61, 0xfffffff0, !P6 ;  /* 0xfffffff03d3d7807 */ /* 0x000fe20007000000 */
[----:B--2---:R-:W3:Y:S02]  /*7310*/  LDTM.x16 R4, tmem[UR4] ;  /* 0x00000004000479ee */ /* 0x004ee40008240000 */
[----:B---3--:R-:W-:Y:S01]  /*7320*/  FMUL R0, R24, R4 ;  /* 0x0000000418007220 */ /* 0x008fe20000400000 */
[----:B------:R-:W-:Y:S01]  /*7330*/  LOP3.LUT R4, R28, 0xffff0000, RZ, 0xc0, !PT ;  /* 0xffff00001c047812 */ /* 0x000fe200078ec0ff */
[C---:B-1----:R-:W-:Y:S01]  /*7340*/  FMUL R2, R24.reuse, R5 ;  /* 0x0000000518027220 */ /* 0x042fe20000400000 */
[----:B------:R-:W-:Y:S01]  /*7350*/  FMUL R7, R24, R7 ;  /* 0x0000000718077220 */ /* 0x000fe20000400000 */
[----:B------:R-:W-:Y:S01]  /*7360*/  FFMA R0, R26, R3, R0 ;  /* 0x000000031a007223 */ /* 0x000fe20000000000 */
[----:B------:R-:W-:Y:S01]  /*7370*/  FMUL R3, R24, R6 ;  /* 0x0000000618037220 */ /* 0x000fe20000400000 */
[----:B------:R-:W-:Y:S01]  /*7380*/  FFMA R2, R26, R4, R2 ;  /* 0x000000041a027223 */ /* 0x000fe20000000002 */
[C---:B------:R-:W-:Y:S01]  /*7390*/  FMUL R4, R24.reuse, R8 ;  /* 0x0000000818047220 */ /* 0x040fe20000400000 */
[C---:B------:R-:W-:Y:S01]  /*73a0*/  FMUL R8, R24.reuse, R12 ;  /* 0x0000000c18087220 */ /* 0x040fe20000400000 */
[----:B------:R-:W-:Y:S01]  /*73b0*/  FMUL R12, R24, R16 ;  /* 0x00000010180c7220 */ /* 0x000fe20000400000 */
[----:B------:R-:W-:Y:S01]  /*73c0*/  SHF.L.U32 R16, R30, 0x10, RZ ;  /* 0x000000101e107819 */ /* 0x000fe200000006ff */
[----:B------:R-:W-:Y:S01]  /*73d0*/  FFMA R3, R26, R20, R3 ;  /* 0x000000141a037223 */ /* 0x000fe20000000003 */
[----:B------:R-:W-:Y:S01]  /*73e0*/  F2FP.BF16.F32.PACK_AB R32, R2, R0 ;  /* 0x000000000220723e */ /* 0x000fe200000010ff */
[----:B------:R-:W-:Y:S01]  /*73f0*/  FFMA R7, R26, R21, R7 ;  /* 0x000000151a077223 */ /* 0x000fe20000000007 */
[----:B------:R-:W-:Y:S01]  /*7400*/  LOP3.LUT R0, R30, 0xffff0000, RZ, 0xc0, !PT ;  /* 0xffff00001e007812 */ /* 0x000fe200078ec0ff */
[----:B------:R-:W-:Y:S01]  /*7410*/  FMUL R5, R24, R9 ;  /* 0x0000000918057220 */ /* 0x000fe20000400000 */
[C---:B------:R-:W-:Y:S01]  /*7420*/  SHF.L.U32 R2, R31.reuse, 0x10, RZ ;  /* 0x000000101f027819 */ /* 0x040fe200000006ff */
[----:B------:R-:W-:Y:S01]  /*7430*/  FFMA R4, R26, R16, R4 ;  /* 0x000000101a047223 */ /* 0x000fe20000000004 */
[----:B------:R-:W-:Y:S01]  /*7440*/  LOP3.LUT R16, R31, 0xffff0000, RZ, 0xc0, !PT ;  /* 0xffff00001f107812 */ /* 0x000fe200078ec0ff */
[----:B------:R-:W-:Y:S01]  /*7450*/  FMUL R6, R24, R10 ;  /* 0x0000000a18067220 */ /* 0x000fe20000400000 */
[----:B------:R-:W-:Y:S01]  /*7460*/  F2FP.BF16.F32.PACK_AB R33, R7, R3 ;  /* 0x000000030721723e */ /* 0x000fe200000010ff */
[----:B------:R-:W-:Y:S01]  /*7470*/  FFMA R5, R26, R0, R5 ;  /* 0x000000001a057223 */ /* 0x000fe20000000005 */
[----:B------:R-:W-:Y:S01]  /*7480*/  SHF.L.U32 R0, R36, 0x10, RZ ;  /* 0x0000001024007819 */ /* 0x000fe200000006ff */
[----:B------:R-:W-:Y:S01]  /*7490*/  FMUL R11, R24, R11 ;  /* 0x0000000b180b7220 */ /* 0x000fe20000400000 */
[----:B------:R-:W-:Y:S01]  /*74a0*/  FFMA R6, R26, R2, R6 ;  /* 0x000000021a067223 */ /* 0x000fe20000000006 */
[----:B------:R-:W-:Y:S01]  /*74b0*/  LOP3.LUT R2, R36, 0xffff0000, RZ, 0xc0, !PT ;  /* 0xffff000024027812 */ /* 0x000fe200078ec0ff */
[----:B------:R-:W-:Y:S01]  /*74c0*/  FMUL R9, R24, R13 ;  /* 0x0000000d18097220 */ /* 0x000fe20000400000 */
[C---:B------:R-:W-:Y:S01]  /*74d0*/  FFMA R11, R26.reuse, R16, R11 ;  /* 0x000000101a0b7223 */ /* 0x040fe2000000000b */
[C---:B------:R-:W-:Y:S01]  /*74e0*/  SHF.L.U32 R3, R37.reuse, 0x10, RZ ;  /* 0x0000001025037819 */ /* 0x040fe200000006ff */
[----:B------:R-:W-:Y:S01]  /*74f0*/  FFMA R8, R26, R0, R8 ;  /* 0x000000001a087223 */ /* 0x000fe20000000008 */
[C---:B------:R-:W-:Y:S01]  /*7500*/  FMUL R10, R24.reuse, R14 ;  /* 0x0000000e180a7220 */ /* 0x040fe20000400000 */
[----:B------:R-:W-:Y:S01]  /*7510*/  LOP3.LUT R0, R37, 0xffff0000, RZ, 0xc0, !PT ;  /* 0xffff000025007812 */ /* 0x000fe200078ec0ff */
[----:B------:R-:W-:Y:S01]  /*7520*/  FMUL R15, R24, R15 ;  /* 0x0000000f180f7220 */ /* 0x000fe20000400000 */
[C---:B------:R-:W-:Y:S01]  /*7530*/  FFMA R9, R26.reuse, R2, R9 ;  /* 0x000000021a097223 */ /* 0x040fe20000000009 */
[----:B------:R-:W-:Y:S01]  /*7540*/  FFMA R10, R26, R3, R10 ;  /* 0x000000031a0a7223 */ /* 0x000fe2000000000a */
[----:B------:R-:W-:Y:S01]  /*7550*/  SHF.L.U32 R2, R38, 0x10, RZ ;  /* 0x0000001026027819 */ /* 0x000fe200000006ff */
[----:B------:R-:W-:Y:S01]  /*7560*/  FFMA R15, R26, R0, R15 ;  /* 0x000000001a0f7223 */ /* 0x000fe2000000000f */
[----:B------:R-:W-:Y:S01]  /*7570*/  F2FP.BF16.F32.PACK_AB R34, R5, R4 ;  /* 0x000000040522723e */ /* 0x000fe200000010ff */
[----:B------:R-:W-:Y:S01]  /*7580*/  FMUL R13, R24, R17 ;  /* 0x00000011180d7220 */ /* 0x000fe20000400000 */
[----:B------:R-:W-:Y:S01]  /*7590*/  LOP3.LUT R3, R38, 0xffff0000, RZ, 0xc0, !PT ;  /* 0xffff000026037812 */ /* 0x000fe200078ec0ff */
[C---:B------:R-:W-:Y:S01]  /*75a0*/  FMUL R14, R24.reuse, R18 ;  /* 0x00000012180e7220 */ /* 0x040fe20000400000 */
[C---:B------:R-:W-:Y:S01]  /*75b0*/  SHF.L.U32 R4, R39.reuse, 0x10, RZ ;  /* 0x0000001027047819 */ /* 0x040fe200000006ff */
[----:B------:R-:W-:Y:S01]  /*75c0*/  FMUL R19, R24, R19 ;  /* 0x0000001318137220 */ /* 0x000fe20000400000 */
[----:B------:R-:W-:Y:S01]  /*75d0*/  LOP3.LUT R0, R39, 0xffff0000, RZ, 0xc0, !PT ;  /* 0xffff000027007812 */ /* 0x000fe200078ec0ff */
[C---:B------:R-:W-:Y:S01]  /*75e0*/  FFMA R12, R26.reuse, R2, R12 ;  /* 0x000000021a0c7223 */ /* 0x040fe2000000000c */
[----:B------:R-:W-:Y:S01]  /*75f0*/  F2FP.BF16.F32.PACK_AB R35, R11, R6 ;  /* 0x000000060b23723e */ /* 0x000fe200000010ff */
[C---:B------:R-:W-:Y:S01]  /*7600*/  FFMA R13, R26.reuse, R3, R13 ;  /* 0x000000031a0d7223 */ /* 0x040fe2000000000d */
[C---:B------:R-:W-:Y:S01]  /*7610*/  FFMA R14, R26.reuse, R4, R14 ;  /* 0x000000041a0e7223 */ /* 0x040fe2000000000e */
[----:B------:R-:W-:Y:S01]  /*7620*/  FFMA R19, R26, R0, R19 ;  /* 0x000000001a137223 */ /* 0x000fe20000000013 */
[----:B------:R-:W-:Y:S01]  /*7630*/  F2FP.BF16.F32.PACK_AB R8, R9, R8 ;  /* 0x000000080908723e */ /* 0x000fe200000010ff */
[----:B------:R1:W-:Y:S01]  /*7640*/  STS.128 [R27+0x300], R32 ;  /* 0x000300201b007388 */ /* 0x0003e20000000c00 */
[----:B------:R-:W-:Y:S02]  /*7650*/  F2FP.BF16.F32.PACK_AB R9, R15, R10 ;  /* 0x0000000a0f09723e */ /* 0x000fe400000010ff */
[----:B------:R-:W-:Y:S02]  /*7660*/  F2FP.BF16.F32.PACK_AB R10, R13, R12 ;  /* 0x0000000c0d0a723e */ /* 0x000fe400000010ff */
[----:B------:R-:W-:Y:S02]  /*7670*/  F2FP.BF16.F32.PACK_AB R11, R19, R14 ;  /* 0x0000000e130b723e */ /* 0x000fe400000010ff */
[----:B------:R-:W-:Y:S05]  /*7680*/  IADD3 R0, PT, PT, R27, R61, RZ ;  /* 0x0000003d1b007210 */ /* 0x000fea0007ffe0ff */
[----:B------:R1:W-:Y:S01]  /*7690*/  STS.128 [R0+0x300], R8 ;  /* 0x0003000800007388 */ /* 0x0003e20000000c00 */
[----:B------:R-:W-:Y:S01]  /*76a0*/  @!PT LDS RZ, [RZ] ;  /* 0x00000000fffff984 */ /* 0x000fe20000000800 */
[----:B------:R-:W-:Y:S01]  /*76b0*/  @!PT LDS RZ, [RZ] ;  /* 0x00000000fffff984 */ /* 0x000fe20000000800 */
[----:B------:R-:W-:Y:S01]  /*76c0*/  @!PT LDS RZ, [RZ] ;  /* 0x00000000fffff984 */ /* 0x000fe20000000800 */
[----:B------:R-:W-:Y:S01]  /*76d0*/  @!PT LDS RZ, [RZ] ;  /* 0x00000000fffff984 */ /* 0x000fe20000000800 */
[----:B------:R2:W-:Y:S07]  /*76e0*/  MEMBAR.ALL.CTA ;  /* 0x0000000000007992 */ /* 0x0005ee0000008000 */
[----:B--2---:R-:W2:Y:S02]  /*76f0*/  FENCE.VIEW.ASYNC.S ;  /* 0x00000000000073c6 */ /* 0x004ea40000000000 */
[----:B--2---:R-:W-:Y:S06]  /*7700*/  BAR.SYNC.DEFER_BLOCKING 0x1, 0x80 ;  /* 0x0042000000007b1d */ /* 0x004fec0000010000 */
[----:B------:R-:W-:Y:S05]  /*7710*/  @P0 BRA `(.L_x_127) ;  /* 0x0000000000380947 */ /* 0x000fea0003800000 */
[----:B------:R-:W2:Y:S01]  /*7720*/  LDCU.64 UR6, c[0x0][0x348] ;  /* 0x00006900ff0677ac */ /* 0x000ea20008000a00 */
[----:B------:R-:W-:Y:S01]  /*7730*/  R2UR UR5, R62 ;  /* 0x000000003e0572ca */ /* 0x000fe200000e0000 */
[----:B------:R-:W-:Y:S01]  /*7740*/  UMOV UR51, UR36 ;  /* 0x0000002400337c82 */ /* 0x000fe20008000000 */
[----:B------:R-:W-:Y:S01]  /*7750*/  UIADD3 UR9, UPT, UPT, UR49, 0x20, URZ ;  /* 0x0000002031097890 */ /* 0x000fe2000fffe0ff */
[----:B------:R-:W-:Y:S01]  /*7760*/  UMOV UR10, UR50 ;  /* 0x00000032000a7c82 */ /* 0x000fe20008000000 */
[----:B------:R-:W-:Y:S09]  /*7770*/  UMOV UR11, UR36 ;  /* 0x00000024000b7c82 */ /* 0x000ff20008000000 */
[----:B------:R-:W-:Y:S02]  /*7780*/  UIADD3 UR5, UPT, UPT, UR45, UR5, URZ ;  /* 0x000000052d057290 */ /* 0x000fe4000fffe0ff */
[----:B--2---:R-:W-:Y:S02]  /*7790*/  UIADD3 UR4, UP0, UPT, UR6, 0x680, URZ ;  /* 0x0000068006047890 */ /* 0x004fe4000ff1e0ff */
[----:B------:R-:W-:Y:S02]  /*77a0*/  UIADD3 UR48, UPT, UPT, UR5, 0x300, URZ ;  /* 0x0000030005307890 */ /* 0x000fe4000fffe0ff */
[----:B------:R-:W-:Y:S02]  /*77b0*/  UIADD3 UR8, UPT, UPT, UR5, 0xb00, URZ ;  /* 0x00000b0005087890 */ /* 0x000fe4000fffe0ff */
[----:B------:R-:W-:Y:S09]  /*77c0*/  UIADD3.X UR5, UPT, UPT, URZ, UR7, URZ, UP0, !UPT ;  /* 0x00000007ff057290 */ /* 0x000ff200087fe4ff */
[----:B------:R2:W-:Y:S01]  /*77d0*/  UTMASTG.3D [UR48], [UR4] ;  /* 0x00000030040073b5 */ /* 0x0005e20008010000 */
[----:B------:R2:W-:Y:S02]  /*77e0*/  UTMASTG.3D [UR8], [UR4] ;  /* 0x00000008040073b5 */ /* 0x0005e40008010000 */
[----:B--2---:R0:W-:Y:S02]  /*77f0*/  UTMACMDFLUSH ;  /* 0x00000000000079b7 */ /* 0x0041e40000000000 */
.L_x_127:
[----:B------:R-:W-:Y:S05]  /*7800*/  BSYNC.RECONVERGENT B0 ;  /* 0x0000000000007941 */ /* 0x000fea0003800200 */
.L_x_126:
[----:B------:R-:W-:Y:S01]  /*7810*/  UIADD3 UR46, UPT, UPT, UR47, 0x1, URZ ;  /* 0x000000012f2e7890 */ /* 0x000fe2000fffe0ff */
[----:B------:R-:W-:Y:S03]  /*7820*/  BSSY.RECONVERGENT B0, `(.L_x_128) ;  /* 0x0000005000007945 */ /* 0x000fe60003800200 */
[----:B------:R-:W-:Y:S04]  /*7830*/  UISETP.NE.AND UP0, UPT, UR46, 0x3, UPT ;  /* 0x000000032e00788c */ /* 0x000fe8000bf05270 */
[----:B------:R-:W-:Y:S01]  /*7840*/  USEL UR44, UR46, URZ, UP0 ;  /* 0x000000ff2e2c7287 */ /* 0x000fe20008000000 */
[----:B------:R-:W-:Y:S11]  /*7850*/  @P0 BRA `(.L_x_129) ;  /* 0x0000000000040947 */ /* 0x000ff60003800000 */
[----:B------:R-:W-:Y:S04]  /*7860*/  DEPBAR.LE SB0, 0x1 ;  /* 0x000080400000791a */ /* 0x000fe80000000000 */
.L_x_129:
[----:B------:R-:W-:Y:S05]  /*7870*/  BSYNC.RECONVERGENT B0 ;  /* 0x0000000000007941 */ /* 0x000fea0003800200 */
.L_x_128:
[----:B------:R-:W-:Y:S01]  /*7880*/  BAR.SYNC.DEFER_BLOCKING 0x1, 0x80 ;  /* 0x0042000000007b1d */ /* 0x000fe20000010000 */
[----:B------:R-:W-:Y:S01]  /*7890*/  ISETP.NE.AND P1, PT, R60, RZ, PT ;  /* 0x000000ff3c00720c */ /* 0x000fe20003f25270 */
[----:B------:R-:W-:Y:S01]  /*78a0*/  UISETP.NE.AND UP0, UPT, UR53, URZ, UPT ;  /* 0x000000ff3500728c */ /* 0x000fe2000bf05270 */
[----:B------:R-:W-:Y:S11]  /*78b0*/  LEA R3, R63, UR45, 0x3 ;  /* 0x0000002d3f037c11 */ /* 0x000ff6000f8e18ff */
[----:B------:R-:W-:Y:S01]  /*78c0*/  @P1 SHF.L.U32 R4, R66, 0x1f, RZ ;  /* 0x0000001f42041819 */ /* 0x000fe200000006ff */
[----:B------:R-:W-:Y:S06]  /*78d0*/  BRA.U !UP0, `(.L_x_130) ;  /* 0x0000000108247547 */ /* 0x000fec000b800000 */
[----:B-1----:R-:W1:Y:S01]  /*78e0*/  S2R R0, SR_CgaCtaId ;  /* 0x0000000000007919 */ /* 0x002e620000008800 */
[----:B------:R-:W-:Y:S01]  /*78f0*/  IMAD.U32 R2, RZ, RZ, UR52 ;  /* 0x00000034ff027e24 */ /* 0x000fe2000f8e00ff */
[----:B------:R-:W-:Y:S04]  /*7900*/  UIADD3 UR4, UPT, UPT, UR52, 0x1, URZ ;  /* 0x0000000134047890 */ /* 0x000fe8000fffe0ff */
[----:B------:R-:W-:Y:S01]  /*7910*/  @P1 LEA R2, R2, UR45, 0x3 ;  /* 0x0000002d02021c11 */ /* 0x000fe2000f8e18ff */
[----:B------:R-:W-:Y:S04]  /*7920*/  UISETP.NE.AND UP0, UPT, UR4, 0x3, UPT ;  /* 0x000000030400788c */ /* 0x000fe8000bf05270 */
[----:B------:R-:W-:Y:S01]  /*7930*/  @P1 VIADD R2, R2, 0x128 ;  /* 0x0000012802021836 */ /* 0x000fe20000000000 */
[----:B------:R-:W-:Y:S04]  /*7940*/  USEL UR52, UR4, URZ, UP0 ;  /* 0x000000ff04347287 */ /* 0x000fe80008000000 */
[----:B-1----:R-:W-:Y:S04]  /*7950*/  @P1 PRMT R0, R0, 0x654, R2 ;  /* 0x0000065400001816 */ /* 0x002fe80000000002 */
[----:B------:R2:W-:Y:S04]  /*7960*/  @P1 SYNCS.ARRIVE.TRANS64.RED.A1T0 RZ, [R0+URZ], RZ ;  /* 0x000000ff00ff19a7 */ /* 0x0005e800081004ff */
.L_x_130:
[----:B------:R-:W3:Y:S01]  /*7970*/  @P1 SYNCS.PHASECHK.TRANS64.TRYWAIT P0, [R3+URZ+0x110], R4 ;  /* 0x00011004030015a7 */ /* 0x000ee200080011ff */
[----:B------:R-:W-:Y:S01]  /*7980*/  BSSY B1, `(.L_x_131) ;  /* 0x0000012000017945 */ /* 0x000fe20003800000 */
[----:B---3--:R-:W-:Y:S03]  /*7990*/  @P1 SEL R65, RZ, 0x1, !P0 ;  /* 0x00000001ff411807 */ /* 0x008fe60004000000 */
[----:B------:R-:W-:Y:S05]  /*79a0*/  @!P1 BRA `(.L_x_132) ;  /* 0x00000000003c9947 */ /* 0x000fea0003800000 */
[----:B------:R-:W-:Y:S01]  /*79b0*/  ISETP.NE.AND P1, PT, R67, RZ, PT ;  /* 0x000000ff4300720c */ /* 0x000fe20003f25270 */
[----:B------:R-:W-:Y:S01]  /*79c0*/  BSSY B0, `(.L_x_133) ;  /* 0x0000009000007945 */ /* 0x000fe20003800000 */
[----:B------:R-:W-:Y:S11]  /*79d0*/  ISETP.NE.AND P0, PT, R65, RZ, PT ;  /* 0x000000ff4100720c */ /* 0x000ff60003f05270 */
[----:B------:R-:W-:Y:S05]  /*79e0*/  @P1 IMAD R63, R63, 0x1000, R64 ;  /* 0x000010003f3f1824 */ /* 0x000fea00078e0240 */
[----:B-12---:R-:W-:Y:S05]  /*79f0*/  @P1 IADD3 R0, PT, PT, R63, UR45, RZ ;  /* 0x0000002d3f001c10 */ /* 0x006fea000fffe0ff */
[----:B------:R-:W-:Y:S01]  /*7a00*/  @P1 IMAD.IADD R0, R61, 0x1, R0 ;  /* 0x000000013d001824 */ /* 0x000fe200078e0200 */
[----:B------:R-:W-:Y:S06]  /*7a10*/  @P0 BRA `(.L_x_134) ;  /* 0x00000000000c0947 */ /* 0x000fec0003800000 */
[----:B------:R-:W-:Y:S04]  /*7a20*/  SHF.L.U32 R66, R66, 0x1f, RZ ;  /* 0x0000001f42427819 */ /* 0x000fe800000006ff */
[----:B------:R-:W1:Y:S02]  /*7a30*/  SYNCS.PHASECHK.TRANS64.TRYWAIT P0, [R3+URZ+0x110], R66 ;  /* 0x00011042030075a7 */ /* 0x000e6400080011ff */
[----:B-1----:R-:W-:Y:S05]  /*7a40*/  @!P0 BRA `(.L_x_135) ;  /* 0x0000001800e88947 */ /* 0x002fea0003800000 */
.L_x_134:
[----:B------:R-:W-:Y:S05]  /*7a50*/  BSYNC B0 ;  /* 0x0000000000007941 */ /* 0x000fea0003800000 */
.L_x_133:
[----:B------:R-:W-:Y:S11]  /*7a60*/  ISETP.NE.AND P0, PT, R67, RZ, PT ;  /* 0x000000ff4300720c */ /* 0x000ff60003f05270 */
[----:B------:R-:W-:Y:S02]  /*7a70*/  @!UPT UIADD3 URZ, UPT, UPT, URZ, URZ, URZ ;  /* 0x000000fffffff290 */ /* 0x000fe4000fffe0ff */
[----:B------:R3:W4:Y:S04]  /*7a80*/  @P0 LDS.128 R28, [R63+UR45+0x300] ;  /* 0x0003002d3f1c0984 */ /* 0x0007280008000c00 */
[----:B------:R3:W2:Y:S02]  /*7a90*/  @P0 LDS.128 R36, [R0+0x300] ;  /* 0x0003000000240984 */ /* 0x0006a40000000c00 */
.L_x_132:
[----:B------:R-:W-:Y:S05]  /*7aa0*/  BSYNC B1 ;  /* 0x0000000000017941 */ /* 0x000fea0003800000 */
.L_x_131:
[----:B-123--:R-:W-:Y:S05]  /*7ab0*/  VIADD R0, R25, 0x10 ;  /* 0x0000001019007836 */ /* 0x00efea0000000000 */
[----:B------:R-:W-:Y:S04]  /*7ac0*/  SHF.R.U32.HI R0, RZ, 0x15, R0 ;  /* 0x00000015ff007819 */ /* 0x000fe80000011600 */
[----:B------:R-:W-:Y:S11]  /*7ad0*/  LOP3.LUT P0, RZ, R0, 0x3, R47, 0x48, !PT ;  /* 0x0000000300ff7812 */ /* 0x000ff6000780482f */
[----:B------:R-:W-:Y:S02]  /*7ae0*/  @!UPT UIADD3 URZ, UPT, UPT, URZ, URZ, URZ ;  /* 0x000000fffffff290 */ /* 0x000fe4000fffe0ff */
[----:B------:R-:W-:Y:S05]  /*7af0*/  @!P0 BRA `(.L_x_136) ;  /* 0x0000000000408947 */ /* 0x000fea0003800000 */
[----:B------:R-:W1:Y:S01]  /*7b00*/  LDCU.64 UR8, c[0x4][0x70] ;  /* 0x01000e00ff0877ac */ /* 0x000e620008000a00 */
[----:B------:R-:W-:Y:S01]  /*7b10*/  MOV R3, 0x0 ;  /* 0x0000000000037802 */ /* 0x000fe20000000f00 */
[----:B------:R-:W-:Y:S02]  /*7b20*/  HFMA2 R12, -RZ, RZ, 0, 5.9604644775390625e-08 ;  /* 0x00000001ff0c7431 */ /* 0x000fe400000001ff */
[----:B------:R-:W-:Y:S02]  /*7b30*/  IMAD.MOV.U32 R8, RZ, RZ, 0x192 ;  /* 0x00000192ff087424 */ /* 0x000fe400078e00ff */
[----:B------:R-:W-:Y:S01]  /*7b40*/  IMAD.MOV.U32 R13, RZ, RZ, RZ ;  /* 0x000000ffff0d7224 */ /* 0x000fe200078e00ff */
[----:B------:R-:W2:Y:S01]  /*7b50*/  LDCU.64 UR6, c[0x4][0x78] ;  /* 0x01000f00ff0677ac */ /* 0x000ea20008000a00 */
[----:B------:R-:W3:Y:S01]  /*7b60*/  LDC.64 R2, c[0x4][R3] ;  /* 0x0100000003027b82 */ /* 0x000ee20000000a00 */
[----:B------:R-:W5:Y:S01]  /*7b70*/  LDCU.64 UR4, c[0x4][0x10] ;  /* 0x01000200ff0477ac */ /* 0x000f620008000a00 */
[----:B-1----:R-:W-:Y:S01]  /*7b80*/  MOV R5, UR9 ;  /* 0x0000000900057c02 */ /* 0x002fe20008000f00 */
[----:B------:R-:W-:Y:S01]  /*7b90*/  IMAD.U32 R4, RZ, RZ, UR8 ;  /* 0x00000008ff047e24 */ /* 0x000fe2000f8e00ff */
[----:B--2---:R-:W-:Y:S01]  /*7ba0*/  MOV R7, UR7 ;  /* 0x0000000700077c02 */ /* 0x004fe20008000f00 */
[----:B------:R-:W-:Y:S01]  /*7bb0*/  IMAD.U32 R6, RZ, RZ, UR6 ;  /* 0x00000006ff067e24 */ /* 0x000fe2000f8e00ff */
[----:B-----5:R-:W-:Y:S01]  /*7bc0*/  MOV R11, UR5 ;  /* 0x00000005000b7c02 */ /* 0x020fe20008000f00 */
[----:B------:R-:W-:Y:S02]  /*7bd0*/  IMAD.U32 R10, RZ, RZ, UR4 ;  /* 0x00000004ff0a7e24 */ /* 0x000fe4000f8e00ff */
[----:B------:R-:W-:Y:S07]  /*7be0*/  LEPC R20, `(.L_x_136) ;  /* 0x000000001014794e */ /* 0x000fee0000000000 */
[----:B---34-:R-:W-:Y:S05]  /*7bf0*/  CALL.ABS.NOINC R2 ;  /* 0x0000000002007343 */ /* 0x018fea0003c00000 */
.L_x_136:
[----:B------:R-:W-:Y:S01]  /*7c00*/  ISETP.NE.AND P0, PT, R58, RZ, PT ;  /* 0x000000ff3a00720c */ /* 0x000fe20003f05270 */
[----:B------:R-:W-:Y:S05]  /*7c10*/  WARPSYNC.ALL ;  /* 0x0000000000007948 */ /* 0x000fea0003800000 */
[----:B------:R-:W-:Y:S01]  /*7c20*/  R2UR UR4, R25 ;  /* 0x00000000190472ca */ /* 0x000fe200000e0000 */
[----:B------:R-:W-:Y:S01]  /*7c30*/  BSSY.RECONVERGENT B0, `(.L_x_137) ;  /* 0x000005b000007945 */ /* 0x000fe20003800200 */
[C---:B----4-:R-:W-:Y:S02]  /*7c40*/  SHF.L.U32 R0, R28.reuse, 0x10, RZ ;  /* 0x000000101c007819 */ /* 0x050fe400000006ff */
[----:B------:R-:W-:Y:S02]  /*7c50*/  LOP3.LUT R2, R28, 0xffff0000, RZ, 0xc0, !PT ;  /* 0xffff00001c027812 */ /* 0x000fe400078ec0ff */
[C---:B------:R-:W-:Y:S02]  /*7c60*/  SHF.L.U32 R20, R29.reuse, 0x10, RZ ;  /* 0x000000101d147819 */ /* 0x040fe400000006ff */
[----:B------:R-:W-:Y:S02]  /*7c70*/  LOP3.LUT R21, R29, 0xffff0000, RZ, 0xc0, !PT ;  /* 0xffff00001d157812 */ /* 0x000fe400078ec0ff */
[C---:B------:R-:W-:Y:S02]  /*7c80*/  SHF.L.U32 R25, R30.reuse, 0x10, RZ ;  /* 0x000000101e197819 */ /* 0x040fe400000006ff */
[----:B------:R-:W-:Y:S01]  /*7c90*/  LOP3.LUT R27, R30, 0xffff0000, RZ, 0xc0, !PT ;  /* 0xffff00001e1b7812 */ /* 0x000fe200078ec0ff */
[----:B------:R-:W1:Y:S01]  /*7ca0*/  LDTM.x16 R4, tmem[UR4+0x10] ;  /* 0x00001004000479ee */ /* 0x000e620008240000 */
[C---:B------:R-:W-:Y:S01]  /*7cb0*/  SHF.L.U32 R28, R31.reuse, 0x10, RZ ;  /* 0x000000101f1c7819 */ /* 0x040fe200000006ff */
[----:B------:R-:W-:Y:S01]  /*7cc0*/  NOP ;  /* 0x0000000000007918 */ /* 0x000fe20000000000 */
[----:B------:R-:W-:Y:S02]  /*7cd0*/  LOP3.LUT R29, R31, 0xffff0000, RZ, 0xc0, !PT ;  /* 0xffff00001f1d7812 */ /* 0x000fe400078ec0ff */
[C---:B------:R-:W-:Y:S02]  /*7ce0*/  SHF.L.U32 R30, R36.reuse, 0x10, RZ ;  /* 0x00000010241e7819 */ /* 0x040fe400000006ff */
[----:B------:R-:W-:Y:S02]  /*7cf0*/  LOP3.LUT R31, R36, 0xffff0000, RZ, 0xc0, !PT ;  /* 0xffff0000241f7812 */ /* 0x000fe400078ec0ff */
[C---:B------:R-:W-:Y:S02]  /*7d00*/  SHF.L.U32 R32, R37.reuse, 0x10, RZ ;  /* 0x0000001025207819 */ /* 0x040fe400000006ff */
[----:B------:R-:W-:Y:S02]  /*7d10*/  LOP3.LUT R33, R37, 0xffff0000, RZ, 0xc0, !PT ;  /* 0xffff000025217812 */ /* 0x000fe400078ec0ff */
[C---:B------:R-:W-:Y:S02]  /*7d20*/  SHF.L.U32 R34, R38.reuse, 0x10, RZ ;  /* 0x0000001026227819 */ /* 0x040fe400000006ff */
[----:B------:R-:W-:Y:S02]  /*7d30*/  LOP3.LUT R35, R38, 0xffff0000, RZ, 0xc0, !PT ;  /* 0xffff000026237812 */ /* 0x000fe400078ec0ff */
[----:B------:R-:W-:Y:S02]  /*7d40*/  IADD3 R53, PT, PT, R53, 0x190, RZ ;  /* 0x0000019035357810 */ /* 0x000fe40007ffe0ff */
[----:B------:R-:W-:Y:S02]  /*7d50*/  SHF.L.U32 R36, R39, 0x10, RZ ;  /* 0x0000001027247819 */ /* 0x000fe400000006ff */
[----:B------:R-:W-:Y:S02]  /*7d60*/  LOP3.LUT R53, R53, 0xfefffff8, RZ, 0xc0, !PT ;  /* 0xfefffff835357812 */ /* 0x000fe400078ec0ff */
[----:B------:R-:W-:Y:S01]  /*7d70*/  LOP3.LUT R37, R39, 0xffff0000, RZ, 0xc0, !PT ;  /* 0xffff000027257812 */ /* 0x000fe200078ec0ff */
[C---:B-1----:R-:W-:Y:S01]  /*7d80*/  FMUL R4, R24.reuse, R4 ;  /* 0x0000000418047220 */ /* 0x042fe20000400000 */
[----:B------:R1:W-:Y:S01]  /*7d90*/  SYNCS.ARRIVE.TRANS64.RED.A1T0 RZ, [R53+URZ], RZ ;  /* 0x000000ff35ff79a7 */ /* 0x0003e200081004ff */
[C---:B------:R-:W-:Y:S01]  /*7da0*/  FMUL R5, R24.reuse, R5 ;  /* 0x0000000518057220 */ /* 0x040fe20000400000 */
[----:B------:R-:W-:Y:S01]  /*7db0*/  FMUL R6, R24, R6 ;  /* 0x0000000618067220 */ /* 0x000fe20000400000 */
[----:B------:R-:W-:Y:S01]  /*7dc0*/  FFMA R4, R26, R0, R4 ;  /* 0x000000001a047223 */ /* 0x000fe20000000004 */
[----:B------:R-:W-:Y:S01]  /*7dd0*/  FMUL R0, R24, R7 ;  /* 0x0000000718007220 */ /* 0x000fe20000400000 */
[C---:B------:R-:W-:Y:S01]  /*7de0*/  FFMA R5, R26.reuse, R2, R5 ;  /* 0x000000021a057223 */ /* 0x040fe20000000005 */
[----:B------:R-:W-:Y:S01]  /*7df0*/  FFMA R6, R26, R20, R6 ;  /* 0x000000141a067223 */ /* 0x000fe20000000006 */
[----:B------:R-:W-:Y:S01]  /*7e00*/  FMUL R2, R24, R8 ;  /* 0x0000000818027220 */ /* 0x000fe20000400000 */
[----:B------:R-:W-:Y:S01]  /*7e10*/  FFMA R0, R26, R21, R0 ;  /* 0x000000151a007223 */ /* 0x000fe20000000000 */
[C---:B------:R-:W-:Y:S01]  /*7e20*/  FMUL R3, R24.reuse, R9 ;  /* 0x0000000918037220 */ /* 0x040fe20000400000 */
[----:B------:R-:W-:Y:S01]  /*7e30*/  F2FP.BF16.F32.PACK_AB R4, R5, R4 ;  /* 0x000000040504723e */ /* 0x000fe200000010ff */
[C---:B------:R-:W-:Y:S01]  /*7e40*/  FMUL R7, R24.reuse, R10 ;  /* 0x0000000a18077220 */ /* 0x040fe20000400000 */
[----:B------:R-:W-:Y:S01]  /*7e50*/  FMUL R11, R24, R11 ;  /* 0x0000000b180b7220 */ /* 0x000fe20000400000 */
[----:B------:R-:W-:Y:S01]  /*7e60*/  F2FP.BF16.F32.PACK_AB R5, R0, R6 ;  /* 0x000000060005723e */ /* 0x000fe200000010ff */
[----:B------:R-:W-:Y:S01]  /*7e70*/  FFMA R2, R26, R25, R2 ;  /* 0x000000191a027223 */ /* 0x000fe20000000002 */
[----:B------:R-:W-:Y:S01]  /*7e80*/  FMUL R8, R24, R12 ;  /* 0x0000000c18087220 */ /* 0x000fe20000400000 */
[----:B------:R-:W-:Y:S01]  /*7e90*/  MOV R0, UR44 ;  /* 0x0000002c00007c02 */ /* 0x000fe20008000f00 */
[----:B------:R-:W-:Y:S01]  /*7ea0*/  FFMA R3, R26, R27, R3 ;  /* 0x0000001b1a037223 */ /* 0x000fe20000000003 */
[----:B------:R-:W-:Y:S01]  /*7eb0*/  FMUL R9, R24, R13 ;  /* 0x0000000d18097220 */ /* 0x000fe20000400000 */
[----:B------:R-:W-:Y:S01]  /*7ec0*/  FFMA R7, R26, R28, R7 ;  /* 0x0000001c1a077223 */ /* 0x000fe20000000007 */
[----:B------:R-:W-:Y:S01]  /*7ed0*/  FMUL R10, R24, R14 ;  /* 0x0000000e180a7220 */ /* 0x000fe20000400000 */
[----:B------:R-:W-:Y:S01]  /*7ee0*/  FFMA R11, R26, R29, R11 ;  /* 0x0000001d1a0b7223 */ /* 0x000fe2000000000b */
[----:B------:R-:W-:Y:S01]  /*7ef0*/  FMUL R15, R24, R15 ;  /* 0x0000000f180f7220 */ /* 0x000fe20000400000 */
[----:B------:R-:W-:Y:S01]  /*7f00*/  FFMA R8, R26, R30, R8 ;  /* 0x0000001e1a087223 */ /* 0x000fe20000000008 */
[----:B------:R-:W-:Y:S01]  /*7f10*/  LEA R0, R0, R44, 0xb ;  /* 0x0000002c00007211 */ /* 0x000fe200078e58ff */
[----:B------:R-:W-:Y:S01]  /*7f20*/  FMUL R12, R24, R16 ;  /* 0x00000010180c7220 */ /* 0x000fe20000400000 */
[----:B------:R-:W-:Y:S01]  /*7f30*/  FFMA R9, R26, R31, R9 ;  /* 0x0000001f1a097223 */ /* 0x000fe20000000009 */
[----:B------:R-:W-:Y:S01]  /*7f40*/  FMUL R13, R24, R17 ;  /* 0x00000011180d7220 */ /* 0x000fe20000400000 */
[----:B------:R-:W-:Y:S01]  /*7f50*/  FFMA R10, R26, R32, R10 ;  /* 0x000000201a0a7223 */ /* 0x000fe2000000000a */
[----:B------:R-:W-:Y:S01]  /*7f60*/  FMUL R14, R24, R18 ;  /* 0x00000012180e7220 */ /* 0x000fe20000400000 */
[----:B------:R-:W-:Y:S01]  /*7f70*/  FFMA R15, R26, R33, R15 ;  /* 0x000000211a0f7223 */ /* 0x000fe2000000000f */
[----:B------:R-:W-:Y:S01]  /*7f80*/  FMUL R19, R24, R19 ;  /* 0x0000001318137220 */ /* 0x000fe20000400000 */
[----:B------:R-:W-:Y:S01]  /*7f90*/  F2FP.BF16.F32.PACK_AB R6, R3, R2 ;  /* 0x000000020306723e */ /* 0x000fe200000010ff */
[C---:B------:R-:W-:Y:S01]  /*7fa0*/  FFMA R12, R26.reuse, R34, R12 ;  /* 0x000000221a0c7223 */ /* 0x040fe2000000000c */
[----:B------:R-:W-:Y:S01]  /*7fb0*/  F2FP.BF16.F32.PACK_AB R7, R11, R7 ;  /* 0x000000070b07723e */ /* 0x000fe200000010ff */
[----:B------:R-:W-:Y:S01]  /*7fc0*/  FFMA R13, R26, R35, R13 ;  /* 0x000000231a0d7223 */ /* 0x000fe2000000000d */
[----:B------:R-:W-:Y:S01]  /*7fd0*/  LEA R0, R0, UR45, 0x1 ;  /* 0x0000002d00007c11 */ /* 0x000fe2000f8e08ff */
[C---:B------:R-:W-:Y:S01]  /*7fe0*/  FFMA R14, R26.reuse, R36, R14 ;  /* 0x000000241a0e7223 */ /* 0x040fe2000000000e */
[----:B------:R-:W-:Y:S01]  /*7ff0*/  FFMA R19, R26, R37, R19 ;  /* 0x000000251a137223 */ /* 0x000fe20000000013 */
[----:B------:R-:W-:Y:S02]  /*8000*/  F2FP.BF16.F32.PACK_AB R8, R9, R8 ;  /* 0x000000080908723e */ /* 0x000fe400000010ff */
        /* <DEDUP_REMOVED lines=15> */
[----:B------:R-:W-:Y:S02]  /*8100*/  ULEA UR5, UR44, UR45, 0xc ;  /* 0x0000002d2c057291 */ /* 0x000fe4000f8e60ff */
[----:B------:R-:W-:Y:S02]  /*8110*/  UIADD3 UR13, UPT, UPT, UR49, 0x10, URZ ;  /* 0x00000010310d7890 */ /* 0x000fe4000fffe0ff */
[----:B------:R-:W-:Y:S02]  /*8120*/  UIADD3 UR12, UPT, UPT, UR5, 0x300, URZ ;  /* 0x00000300050c7890 */ /* 0x000fe4000fffe0ff */
[----:B------:R-:W-:Y:S01]  /*8130*/  UIADD3 UR8, UPT, UPT, UR5, 0xb00, URZ ;  /* 0x00000b0005087890 */ /* 0x000fe2000fffe0ff */
[----:B------:R-:W-:Y:S01]  /*8140*/  UMOV UR14, UR50 ;  /* 0x00000032000e7c82 */ /* 0x000fe20008000000 */
[----:B------:R-:W-:Y:S01]  /*8150*/  UMOV UR15, UR36 ;  /* 0x00000024000f7c82 */ /* 0x000fe20008000000 */
[----:B------:R-:W-:Y:S01]  /*8160*/  UIADD3 UR9, UPT, UPT, UR49, 0x30, URZ ;  /* 0x0000003031097890 */ /* 0x000fe2000fffe0ff */
[----:B------:R-:W-:Y:S01]  /*8170*/  UMOV UR10, UR50 ;  /* 0x00000032000a7c82 */ /* 0x000fe20008000000 */
[----:B------:R-:W-:Y:S01]  /*8180*/  UMOV UR11, UR36 ;  /* 0x00000024000b7c82 */ /* 0x000fe20008000000 */
[----:B--2---:R-:W-:Y:S04]  /*8190*/  UIADD3 UR4, UP0, UPT, UR6, 0x680, URZ ;  /* 0x0000068006047890 */ /* 0x004fe8000ff1e0ff */
[----:B------:R-:W-:Y:S09]  /*81a0*/  UIADD3.X UR5, UPT, UPT, URZ, UR7, URZ, UP0, !UPT ;  /* 0x00000007ff057290 */ /* 0x000ff200087fe4ff */
[----:B------:R2:W-:Y:S01]  /*81b0*/  UTMASTG.3D [UR12], [UR4] ;  /* 0x0000000c040073b5 */ /* 0x0005e20008010000 */
[----:B------:R2:W-:Y:S02]  /*81c0*/  UTMASTG.3D [UR8], [UR4] ;  /* 0x00000008040073b5 */ /* 0x0005e40008010000 */
[----:B--2---:R0:W-:Y:S02]  /*81d0*/  UTMACMDFLUSH ;  /* 0x00000000000079b7 */ /* 0x0041e40000000000 */
.L_x_138:
[----:B------:R-:W-:Y:S05]  /*81e0*/  BSYNC.RECONVERGENT B0 ;  /* 0x0000000000007941 */ /* 0x000fea0003800200 */
.L_x_137:
[----:B------:R-:W-:Y:S01]  /*81f0*/  UIADD3 UR4, UPT, UPT, UR44, 0x1, URZ ;  /* 0x000000012c047890 */ /* 0x000fe2000fffe0ff */
[----:B------:R-:W-:Y:S03]  /*8200*/  BSSY.RECONVERGENT B0, `(.L_x_139) ;  /* 0x0000008000007945 */ /* 0x000fe60003800200 */
[----:B------:R-:W-:Y:S04]  /*8210*/  UISETP.NE.AND UP0, UPT, UR4, 0x3, UPT ;  /* 0x000000030400788c */ /* 0x000fe8000bf05270 */
[----:B------:R-:W-:Y:S02]  /*8220*/  UISETP.EQ.XOR UP1, UPT, UR46, 0x3, !UP0 ;  /* 0x000000032e00788c */ /* 0x000fe4000c722a70 */
[----:B------:R-:W-:Y:S02]  /*8230*/  USEL UR47, UR4, URZ, UP0 ;  /* 0x000000ff042f7287 */ /* 0x000fe40008000000 */
[----:B------:R-:W-:Y:S04]  /*8240*/  USEL UR5, URZ, 0x1, !UP1 ;  /* 0x00000001ff057887 */ /* 0x000fe8000c800000 */
[----:B------:R-:W-:Y:S01]  /*8250*/  ULOP3.LUT UR54, UR54, UR5, URZ, 0x3c, !UPT ;  /* 0x0000000536367292 */ /* 0x000fe2000f8e3cff */
[----:B------:R-:W-:Y:S11]  /*8260*/  @P0 BRA `(.L_x_140) ;  /* 0x0000000000040947 */ /* 0x000ff60003800000 */
[----:B------:R-:W-:Y:S04]  /*8270*/  DEPBAR.LE SB0, 0x1 ;  /* 0x000080400000791a */ /* 0x000fe80000000000 */
.L_x_140:
[----:B------:R-:W-:Y:S05]  /*8280*/  BSYNC.RECONVERGENT B0 ;  /* 0x0000000000007941 */ /* 0x000fea0003800200 */
.L_x_139:
[----:B------:R-:W-:Y:S01]  /*8290*/  BAR.SYNC.DEFER_BLOCKING 0x1, 0x80 ;  /* 0x0042000000007b1d */ /* 0x000fe20000010000 */
[----:B------:R-:W-:Y:S01]  /*82a0*/  UISETP.NE.AND UP0, UPT, UR53, -0x2, UPT ;  /* 0xfffffffe3500788c */ /* 0x000fe2000bf05270 */
[----:B------:R-:W-:Y:S08]  /*82b0*/  IADD3 R22, PT, PT, R22, 0x1, RZ ;  /* 0x0000000116167810 */ /* 0x000ff00007ffe0ff */
[----:B------:R-:W-:Y:S05]  /*82c0*/  BRA.U !UP0, `(.L_x_141) ;  /* 0x0000000108287547 */ /* 0x000fea000b800000 */
[----:B-1----:R-:W1:Y:S01]  /*82d0*/  S2R R0, SR_CgaCtaId ;  /* 0x0000000000007919 */ /* 0x002e620000008800 */
[----:B------:R-:W-:Y:S01]  /*82e0*/  ISETP.NE.AND P0, PT, R60, RZ, PT ;  /* 0x000000ff3c00720c */ /* 0x000fe20003f05270 */
[----:B------:R-:W-:Y:S01]  /*82f0*/  IMAD.U32 R2, RZ, RZ, UR52 ;  /* 0x00000034ff027e24 */ /* 0x000fe2000f8e00ff */
[----:B------:R-:W-:Y:S04]  /*8300*/  UIADD3 UR4, UPT, UPT, UR52, 0x1, URZ ;  /* 0x0000000134047890 */ /* 0x000fe8000fffe0ff */
[----:B------:R-:W-:Y:S04]  /*8310*/  UISETP.NE.AND UP0, UPT, UR4, 0x3, UPT ;  /* 0x000000030400788c */ /* 0x000fe8000bf05270 */
[----:B------:R-:W-:Y:S03]  /*8320*/  USEL UR52, UR4, URZ, UP0 ;  /* 0x000000ff04347287 */ /* 0x000fe60008000000 */
[----:B------:R-:W-:Y:S05]  /*8330*/  @P0 LEA R2, R2, UR45, 0x3 ;  /* 0x0000002d02020c11 */ /* 0x000fea000f8e18ff */
[----:B------:R-:W-:Y:S05]  /*8340*/  @P0 VIADD R2, R2, 0x128 ;  /* 0x0000012802020836 */ /* 0x000fea0000000000 */
[----:B-1----:R-:W-:Y:S04]  /*8350*/  @P0 PRMT R0, R0, 0x654, R2 ;  /* 0x0000065400000816 */ /* 0x002fe80000000002 */
[----:B------:R2:W-:Y:S03]  /*8360*/  @P0 SYNCS.ARRIVE.TRANS64.RED.A1T0 RZ, [R0+URZ], RZ ;  /* 0x000000ff00ff09a7 */ /* 0x0005e600081004ff */
.L_x_141:
[----:B------:R-:W-:Y:S01]  /*8370*/  R2UR UR6, R59 ;  /* 0x000000003b0672ca */ /* 0x000fe200000e0000 */
[----:B------:R-:W-:Y:S01]  /*8380*/  UIADD3 UR53, UPT, UPT, UR53, 0x2, URZ ;  /* 0x0000000235357890 */ /* 0x000fe2000fffe0ff */
[----:B------:R-:W-:Y:S01]  /*8390*/  R2UR UR5, R50 ;  /* 0x00000000320572ca */ /* 0x000fe200000e0000 */
[----:B------:R-:W-:Y:S01]  /*83a0*/  UMOV UR36, UR63 ;  /* 0x0000003f00247c82 */ /* 0x000fe20008000000 */
[----:B------:R-:W-:Y:S02]  /*83b0*/  R2UR UR4, R51 ;  /* 0x00000000330472ca */ /* 0x000fe400000e0000 */
[----:B------:R-:W-:Y:S02]  /*83c0*/  ISETP.NE.AND P0, PT, R55, 0x2, PT ;  /* 0x000000023700780c */ /* 0x000fe40003f05270 */
[----:B------:R-:W-:Y:S02]  /*83d0*/  ISETP.NE.AND P1, PT, R22, 0x4, PT ;  /* 0x000000041600780c */ /* 0x000fe40003f25270 */
[----:B------:R-:W-:Y:S02]  /*83e0*/  SEL R2, RZ, 0x1, P0 ;  /* 0x00000001ff027807 */ /* 0x000fe40000000000 */
[----:B-12---:R-:W-:Y:S01]  /*83f0*/  SEL R0, RZ, 0x1, P1 ;  /* 0x00000001ff007807 */ /* 0x006fe20000800000 */
[----:B------:R-:W-:Y:S01]  /*8400*/  UISETP.NE.AND UP0, UPT, UR6, URZ, UPT ;  /* 0x000000ff0600728c */ /* 0x000fe2000bf05270 */
[----:B------:R-:W-:Y:S01]  /*8410*/  LOP3.LUT R56, R56, R2, RZ, 0x3c, !PT ;  /* 0x0000000238387212 */ /* 0x000fe200078e3cff */
[----:B------:R-:W-:Y:S01]  /*8420*/  UIADD3 UR25, UPT, UPT, UR37, UR5, URZ ;  /* 0x0000000525197290 */ /* 0x000fe2000fffe0ff */
[----:B------:R-:W-:Y:S01]  /*8430*/  LOP3.LUT R57, R57, R0, RZ, 0x3c, !PT ;  /* 0x0000000039397212 */ /* 0x000fe200078e3cff */
[----:B------:R-:W-:Y:S01]  /*8440*/  UIADD3 UR20, UPT, UPT, UR38, UR4, URZ ;  /* 0x0000000426147290 */ /* 0x000fe2000fffe0ff */
[----:B------:R-:W-:Y:S02]  /*8450*/  SEL R55, R55, RZ, P0 ;  /* 0x000000ff37377207 */ /* 0x000fe40000000000 */
[----:B------:R-:W-:Y:S02]  /*8460*/  SEL R22, R22, RZ, P1 ;  /* 0x000000ff16167207 */ /* 0x000fe40000800000 */
[----:B------:R-:W-:Y:S07]  /*8470*/  BRA.U UP0, `(.L_x_142) ;  /* 0xffffffdd004c7547 */ /* 0x000fee000b83ffff */
[----:B------:R-:W-:-:S13]  /*8480*/  R2UR UR4, R52 ;  /* 0x00000000340472ca */ /* 0x000fda00000e0000 */
[----:B------:R-:W-:-:S09]  /*8490*/  UISETP.NE.AND UP0, UPT, UR4, URZ, UPT ;  /* 0x000000ff0400728c */ /* 0x000fd2000bf05270 */
[----:B------:R-:W-:Y:S05]  /*84a0*/  BRA.U !UP0, `(.L_x_143) ;  /* 0x0000000108487547 */ /* 0x000fea000b800000 */
[----:B------:R-:W1:Y:S02]  /*84b0*/  LDCU.64 UR4, c[0x0][0x890] ;  /* 0x00011200ff0477ac */ /* 0x000e640008000a00 */
[----:B-1----:R-:W-:-:S04]  /*84c0*/  UISETP.NE.U32.AND UP0, UPT, UR4, URZ, UPT ;  /* 0x000000ff0400728c */ /* 0x002fc8000bf05070 */
[----:B------:R-:W-:-:S09]  /*84d0*/  UISETP.NE.AND.EX UP0, UPT, UR5, URZ, UPT, UP0 ;  /* 0x000000ff0500728c */ /* 0x000fd2000bf05300 */
[----:B------:R-:W-:Y:S05]  /*84e0*/  BRA.U UP0, `(.L_x_144) ;  /* 0x00000001000c7547 */ /* 0x000fea000b800000 */
[----:B------:R-:W-:-:S13]  /*84f0*/  FSETP.NEU.AND P0, PT, R26, RZ, PT ;  /* 0x000000ff1a00720b */ /* 0x000fda0003f0d000 */
[----:B------:R-:W-:Y:S05]  /*8500*/  @!P0 EXIT ;  /* 0x000000000000894d */ /* 0x000fea0003800000 */
[----:B------:R-:W-:Y:S05]  /*8510*/  BRA `(.L_x_143) ;  /* 0x00000000002c7947 */ /* 0x000fea0003800000 */
.L_x_144:
[----:B------:R-:W-:Y:S01]  /*8520*/  ISETP.NE.AND P0, PT, R54, RZ, PT ;  /* 0x000000ff3600720c */ /* 0x000fe20003f05270 */
[----:B------:R-:W-:-:S12]  /*8530*/  BSSY.RECONVERGENT B0, `(.L_x_143) ;  /* 0x0000009000007945 */ /* 0x000fd80003800200 */
[----:B------:R-:W-:Y:S05]  /*8540*/  @P0 BRA `(.L_x_145) ;  /* 0x0000000000140947 */ /* 0x000fea0003800000 */
[----:B------:R-:W1:Y:S02]  /*8550*/  LDCU.64 UR4, c[0x0][0x888] ;  /* 0x00011100ff0477ac */ /* 0x000e640008000a00 */
[----:B-1----:R-:W-:-:S04]  /*8560*/  ISETP.NE.U32.AND P0, PT, RZ, UR4, PT ;  /* 0x00000004ff007c0c */ /* 0x002fc8000bf05070 */
[----:B------:R-:W-:-:S13]  /*8570*/  ISETP.NE.AND.EX P0, PT, RZ, UR5, PT, P0 ;  /* 0x00000005ff007c0c */ /* 0x000fda000bf05300 */
[----:B------:R-:W-:Y:S05]  /*8580*/  @!P0 EXIT ;  /* 0x000000000000894d */ /* 0x000fea0003800000 */
[----:B------:R-:W-:Y:S05]  /*8590*/  BRA `(.L_x_146) ;  /* 0x0000000000087947 */ /* 0x000fea0003800000 */
.L_x_145:
[----:B------:R-:W-:-:S13]  /*85a0*/  FSETP.NEU.AND P0, PT, R26, RZ, PT ;  /* 0x000000ff1a00720b */ /* 0x000fda0003f0d000 */
[----:B------:R-:W-:Y:S05]  /*85b0*/  @!P0 EXIT ;  /* 0x000000000000894d */ /* 0x000fea0003800000 */
.L_x_146:
[----:B------:R-:W-:Y:S05]  /*85c0*/  BSYNC.RECONVERGENT B0 ;  /* 0x0000000000007941 */ /* 0x000fea0003800200 */
.L_x_143:
[----:B------:R-:W1:Y:S01]  /*85d0*/  S2UR UR5, SR_CgaCtaId ;  /* 0x00000000000579c3 */ /* 0x000e620000008800 */
[----:B------:R-:W-:Y:S01]  /*85e0*/  ULEA UR4, UR52, UR45, 0x3 ;  /* 0x0000002d34047291 */ /* 0x000fe2000f8e18ff */
[----:B------:R-:W-:-:S04]  /*85f0*/  DEPBAR.LE SB0, 0x0 ;  /* 0x000080000000791a */ /* 0x000fc80000000000 */
[----:B------:R-:W-:-:S04]  /*8600*/  UIADD3 UR4, UPT, UPT, UR4, 0x128, URZ ;  /* 0x0000012804047890 */ /* 0x000fc8000fffe0ff */
[----:B-1----:R-:W-:-:S09]  /*8610*/  UPRMT UR4, UR5, 0x654, UR4 ;  /* 0x0000065405047896 */ /* 0x002fd20008000004 */
[----:B------:R-:W-:Y:S01]  /*8620*/  SYNCS.ARRIVE.TRANS64.RED.A1T0 RZ, [UR4], RZ ;  /* 0x000000ffffff79a7 */ /* 0x000fe20008100404 */
[----:B------:R-:W-:Y:S05]  /*8630*/  EXIT ;  /* 0x000000000000794d */ /* 0x000fea0003800000 */
.L_x_25:
[----:B-1----:R1:W3:Y:S02]  /*8640*/  SYNCS.PHASECHK.TRANS64.TRYWAIT P0, [R0+URZ+0x1c0], R2 ;  /* 0x0001c002000075a7 */ /* 0x0022e400080011ff */
[----:B---3--:R-:W-:Y:S05]  /*8650*/  @!P0 NANOSLEEP.SYNCS 0x989680 ;  /* 0x009896800000895d */ /* 0x008fea0003900000 */
[----:B------:R-:W3:Y:S02]  /*8660*/  @!P0 SYNCS.PHASECHK.TRANS64 P0, [R0+URZ+0x1c0], R2 ;  /* 0x0001c002000085a7 */ /* 0x000ee400080010ff */
[----:B---3--:R-:W-:Y:S05]  /*8670*/  @!P0 BRA `(.L_x_25) ;  /* 0xfffffffc00f08947 */ /* 0x008fea000383ffff */
[----:B------:R-:W-:Y:S05]  /*8680*/  BRA `(.L_x_147) ;  /* 0xffffff9400887947 */ /* 0x000fea000383ffff */
.L_x_28:
[----:B-1----:R-:W-:-:S07]  /*8690*/  MOV R0, UR33 ;  /* 0x0000002100007c02 */ /* 0x002fce0008000f00 */
.L_x_148:
[----:B-1----:R1:W3:Y:S02]  /*86a0*/  SYNCS.PHASECHK.TRANS64.TRYWAIT P0, [R0+URZ+0x88], R3 ;  /* 0x00008803000075a7 */ /* 0x0022e400080011ff */
[----:B---3--:R-:W-:Y:S05]  /*86b0*/  @!P0 NANOSLEEP.SYNCS 0x989680 ;  /* 0x009896800000895d */ /* 0x008fea0003900000 */
[----:B------:R-:W3:Y:S02]  /*86c0*/  @!P0 SYNCS.PHASECHK.TRANS64 P0, [R0+URZ+0x88], R3 ;  /* 0x00008803000085a7 */ /* 0x000ee400080010ff */
[----:B---3--:R-:W-:Y:S05]  /*86d0*/  @!P0 BRA `(.L_x_148) ;  /* 0xfffffffc00f08947 */ /* 0x008fea000383ffff */
[----:B------:R-:W-:Y:S05]  /*86e0*/  BRA `(.L_x_27) ;  /* 0xffffff9400d87947 */ /* 0x000fea000383ffff */
.L_x_35:
[----:B-1----:R-:W-:-:S07]  /*86f0*/  MOV R0, UR17 ;  /* 0x0000001100007c02 */ /* 0x002fce0008000f00 */
.L_x_149:
[----:B-1----:R1:W3:Y:S02]  /*8700*/  SYNCS.PHASECHK.TRANS64.TRYWAIT P0, [R0+URZ+0x88], R3 ;  /* 0x00008803000075a7 */ /* 0x0022e400080011ff */
[----:B---3--:R-:W-:Y:S05]  /*8710*/  @!P0 NANOSLEEP.SYNCS 0x989680 ;  /* 0x009896800000895d */ /* 0x008fea0003900000 */
[----:B------:R-:W3:Y:S02]  /*8720*/  @!P0 SYNCS.PHASECHK.TRANS64 P0, [R0+URZ+0x88], R3 ;  /* 0x00008803000085a7 */ /* 0x000ee400080010ff */
[----:B---3--:R-:W-:Y:S05]  /*8730*/  @!P0 BRA `(.L_x_149) ;  /* 0xfffffffc00f08947 */ /* 0x008fea000383ffff */
[----:B------:R-:W-:Y:S05]  /*8740*/  BRA `(.L_x_34) ;  /* 0xffffff98009c7947 */ /* 0x000fea000383ffff */
.L_x_40:
[----:B-1----:R1:W3:Y:S02]  /*8750*/  SYNCS.PHASECHK.TRANS64.TRYWAIT P0, [R3+URZ+0x150], R0 ;  /* 0x00015000030075a7 */ /* 0x0022e400080011ff */
[----:B---3--:R-:W-:Y:S05]  /*8760*/  @!P0 NANOSLEEP.SYNCS 0x989680 ;  /* 0x009896800000895d */ /* 0x008fea0003900000 */
[----:B------:R-:W3:Y:S02]  /*8770*/  @!P0 SYNCS.PHASECHK.TRANS64 P0, [R3+URZ+0x150], R0 ;  /* 0x00015000030085a7 */ /* 0x000ee400080010ff */
[----:B---3--:R-:W-:Y:S05]  /*8780*/  @!P0 BRA `(.L_x_40) ;  /* 0xfffffffc00f08947 */ /* 0x008fea000383ffff */
[----:B------:R-:W-:Y:S05]  /*8790*/  BRA `(.L_x_150) ;  /* 0xffffff9c00407947 */ /* 0x000fea000383ffff */
.L_x_44:
[----:B------:R-:W-:-:S07]  /*87a0*/  MOV R0, UR4 ;  /* 0x0000000400007c02 */ /* 0x000fce0008000f00 */
.L_x_151:
[----:B-1----:R1:W3:Y:S02]  /*87b0*/  SYNCS.PHASECHK.TRANS64.TRYWAIT P0, [R0+URZ], R2 ;  /* 0x00000002000075a7 */ /* 0x0022e400080011ff */
[----:B---3--:R-:W-:Y:S05]  /*87c0*/  @!P0 NANOSLEEP.SYNCS 0x989680 ;  /* 0x009896800000895d */ /* 0x008fea0003900000 */
[----:B------:R-:W3:Y:S02]  /*87d0*/  @!P0 SYNCS.PHASECHK.TRANS64 P0, [R0+URZ], R2 ;  /* 0x00000002000085a7 */ /* 0x000ee400080010ff */
[----:B---3--:R-:W-:Y:S05]  /*87e0*/  @!P0 BRA `(.L_x_151) ;  /* 0xfffffffc00f08947 */ /* 0x008fea000383ffff */
[----:B------:R-:W-:Y:S05]  /*87f0*/  BRA `(.L_x_152) ;  /* 0xffffffa000ec7947 */ /* 0x000fea000383ffff */
.L_x_45:
[----:B------:R-:W-:-:S07]  /*8800*/  MOV R0, UR5 ;  /* 0x0000000500007c02 */ /* 0x000fce0008000f00 */
.L_x_153:
[----:B-1----:R1:W3:Y:S02]  /*8810*/  SYNCS.PHASECHK.TRANS64.TRYWAIT P0, [R0+URZ], R3 ;  /* 0x00000003000075a7 */ /* 0x0022e400080011ff */
[----:B---3--:R-:W-:Y:S05]  /*8820*/  @!P0 NANOSLEEP.SYNCS 0x989680 ;  /* 0x009896800000895d */ /* 0x008fea0003900000 */
[----:B------:R-:W3:Y:S02]  /*8830*/  @!P0 SYNCS.PHASECHK.TRANS64 P0, [R0+URZ], R3 ;  /* 0x00000003000085a7 */ /* 0x000ee400080010ff */
[----:B---3--:R-:W-:Y:S05]  /*8840*/  @!P0 BRA `(.L_x_153) ;  /* 0xfffffffc00f08947 */ /* 0x008fea000383ffff */
[----:B------:R-:W-:Y:S05]  /*8850*/  BRA `(.L_x_154) ;  /* 0xffffffa000f87947 */ /* 0x000fea000383ffff */
.L_x_46:
[----:B------:R-:W-:-:S07]  /*8860*/  MOV R0, UR5 ;  /* 0x0000000500007c02 */ /* 0x000fce0008000f00 */
.L_x_155:
[----:B-1----:R1:W3:Y:S02]  /*8870*/  SYNCS.PHASECHK.TRANS64.TRYWAIT P0, [R0+URZ], R3 ;  /* 0x00000003000075a7 */ /* 0x0022e400080011ff */
[----:B---3--:R-:W-:Y:S05]  /*8880*/  @!P0 NANOSLEEP.SYNCS 0x989680 ;  /* 0x009896800000895d */ /* 0x008fea0003900000 */
[----:B------:R-:W3:Y:S02]  /*8890*/  @!P0 SYNCS.PHASECHK.TRANS64 P0, [R0+URZ], R3 ;  /* 0x00000003000085a7 */ /* 0x000ee400080010ff */
[----:B---3--:R-:W-:Y:S05]  /*88a0*/  @!P0 BRA `(.L_x_155) ;  /* 0xfffffffc00f08947 */ /* 0x008fea000383ffff */
[----:B------:R-:W-:Y:S05]  /*88b0*/  BRA `(.L_x_156) ;  /* 0xffffffa400047947 */ /* 0x000fea000383ffff */
.L_x_47:
[----:B------:R-:W-:-:S07]  /*88c0*/  MOV R0, UR5 ;  /* 0x0000000500007c02 */ /* 0x000fce0008000f00 */
.L_x_157:
[----:B-1----:R1:W3:Y:S02]  /*88d0*/  SYNCS.PHASECHK.TRANS64.TRYWAIT P0, [R0+URZ], R3 ;  /* 0x00000003000075a7 */ /* 0x0022e400080011ff */
[----:B---3--:R-:W-:Y:S05]  /*88e0*/  @!P0 NANOSLEEP.SYNCS 0x989680 ;  /* 0x009896800000895d */ /* 0x008fea0003900000 */
[----:B------:R-:W3:Y:S02]  /*88f0*/  @!P0 SYNCS.PHASECHK.TRANS64 P0, [R0+URZ], R3 ;  /* 0x00000003000085a7 */ /* 0x000ee400080010ff */
[----:B---3--:R-:W-:Y:S05]  /*8900*/  @!P0 BRA `(.L_x_157) ;  /* 0xfffffffc00f08947 */ /* 0x008fea000383ffff */
[----:B------:R-:W-:Y:S05]  /*8910*/  BRA `(.L_x_158) ;  /* 0xffffffa400107947 */ /* 0x000fea000383ffff */
.L_x_48:
[----:B------:R-:W-:-:S07]  /*8920*/  MOV R0, UR5 ;  /* 0x0000000500007c02 */ /* 0x000fce0008000f00 */
.L_x_159:
[----:B-1----:R1:W3:Y:S02]  /*8930*/  SYNCS.PHASECHK.TRANS64.TRYWAIT P0, [R0+URZ], R3 ;  /* 0x00000003000075a7 */ /* 0x0022e400080011ff */
[----:B---3--:R-:W-:Y:S05]  /*8940*/  @!P0 NANOSLEEP.SYNCS 0x989680 ;  /* 0x009896800000895d */ /* 0x008fea0003900000 */
[----:B------:R-:W3:Y:S02]  /*8950*/  @!P0 SYNCS.PHASECHK.TRANS64 P0, [R0+URZ], R3 ;  /* 0x00000003000085a7 */ /* 0x000ee400080010ff */
[----:B---3--:R-:W-:Y:S05]  /*8960*/  @!P0 BRA `(.L_x_159) ;  /* 0xfffffffc00f08947 */ /* 0x008fea000383ffff */
[----:B------:R-:W-:Y:S05]  /*8970*/  BRA `(.L_x_160) ;  /* 0xffffffa4001c7947 */ /* 0x000fea000383ffff */
.L_x_49:
[----:B------:R-:W-:-:S07]  /*8980*/  MOV R0, UR5 ;  /* 0x0000000500007c02 */ /* 0x000fce0008000f00 */
.L_x_161:
[----:B-1----:R1:W3:Y:S02]  /*8990*/  SYNCS.PHASECHK.TRANS64.TRYWAIT P0, [R0+URZ], R3 ;  /* 0x00000003000075a7 */ /* 0x0022e400080011ff */
[----:B---3--:R-:W-:Y:S05]  /*89a0*/  @!P0 NANOSLEEP.SYNCS 0x989680 ;  /* 0x009896800000895d */ /* 0x008fea0003900000 */
[----:B------:R-:W3:Y:S02]  /*89b0*/  @!P0 SYNCS.PHASECHK.TRANS64 P0, [R0+URZ], R3 ;  /* 0x00000003000085a7 */ /* 0x000ee400080010ff */
[----:B---3--:R-:W-:Y:S05]  /*89c0*/  @!P0 BRA `(.L_x_161) ;  /* 0xfffffffc00f08947 */ /* 0x008fea000383ffff */
[----:B------:R-:W-:Y:S05]  /*89d0*/  BRA `(.L_x_162) ;  /* 0xffffffa400287947 */ /* 0x000fea000383ffff */
.L_x_50:
[----:B------:R-:W-:-:S07]  /*89e0*/  MOV R0, UR5 ;  /* 0x0000000500007c02 */ /* 0x000fce0008000f00 */
.L_x_163:
[----:B-1----:R1:W3:Y:S02]  /*89f0*/  SYNCS.PHASECHK.TRANS64.TRYWAIT P0, [R0+URZ], R3 ;  /* 0x00000003000075a7 */ /* 0x0022e400080011ff */
[----:B---3--:R-:W-:Y:S05]  /*8a00*/  @!P0 NANOSLEEP.SYNCS 0x989680 ;  /* 0x009896800000895d */ /* 0x008fea0003900000 */
[----:B------:R-:W3:Y:S02]  /*8a10*/  @!P0 SYNCS.PHASECHK.TRANS64 P0, [R0+URZ], R3 ;  /* 0x00000003000085a7 */ /* 0x000ee400080010ff */
[----:B---3--:R-:W-:Y:S05]  /*8a20*/  @!P0 BRA `(.L_x_163) ;  /* 0xfffffffc00f08947 */ /* 0x008fea000383ffff */
[----:B------:R-:W-:Y:S05]  /*8a30*/  BRA `(.L_x_164) ;  /* 0xffffffa400347947 */ /* 0x000fea000383ffff */
.L_x_51:
[----:B------:R-:W-:-:S07]  /*8a40*/  MOV R0, UR5 ;  /* 0x0000000500007c02 */ /* 0x000fce0008000f00 */
.L_x_165:
[----:B-1----:R1:W3:Y:S02]  /*8a50*/  SYNCS.PHASECHK.TRANS64.TRYWAIT P0, [R0+URZ], R3 ;  /* 0x00000003000075a7 */ /* 0x0022e400080011ff */
[----:B---3--:R-:W-:Y:S05]  /*8a60*/  @!P0 NANOSLEEP.SYNCS 0x989680 ;  /* 0x009896800000895d */ /* 0x008fea0003900000 */
[----:B------:R-:W3:Y:S02]  /*8a70*/  @!P0 SYNCS.PHASECHK.TRANS64 P0, [R0+URZ], R3 ;  /* 0x00000003000085a7 */ /* 0x000ee400080010ff */
[----:B---3--:R-:W-:Y:S05]  /*8a80*/  @!P0 BRA `(.L_x_165) ;  /* 0xfffffffc00f08947 */ /* 0x008fea000383ffff */
[----:B------:R-:W-:Y:S05]  /*8a90*/  BRA `(.L_x_166) ;  /* 0xffffffa400407947 */ /* 0x000fea000383ffff */
.L_x_52:
[----:B------:R-:W-:-:S07]  /*8aa0*/  MOV R0, UR5 ;  /* 0x0000000500007c02 */ /* 0x000fce0008000f00 */
.L_x_167:
[----:B-1----:R1:W3:Y:S02]  /*8ab0*/  SYNCS.PHASECHK.TRANS64.TRYWAIT P0, [R0+URZ], R3 ;  /* 0x00000003000075a7 */ /* 0x0022e400080011ff */
[----:B---3--:R-:W-:Y:S05]  /*8ac0*/  @!P0 NANOSLEEP.SYNCS 0x989680 ;  /* 0x009896800000895d */ /* 0x008fea0003900000 */
[----:B------:R-:W3:Y:S02]  /*8ad0*/  @!P0 SYNCS.PHASECHK.TRANS64 P0, [R0+URZ], R3 ;  /* 0x00000003000085a7 */ /* 0x000ee400080010ff */
[----:B---3--:R-:W-:Y:S05]  /*8ae0*/  @!P0 BRA `(.L_x_167) ;  /* 0xfffffffc00f08947 */ /* 0x008fea000383ffff */
[----:B------:R-:W-:Y:S05]  /*8af0*/  BRA `(.L_x_168) ;  /* 0xffffffa4004c7947 */ /* 0x000fea000383ffff */
.L_x_53:
[----:B------:R-:W-:-:S07]  /*8b00*/  MOV R0, UR5 ;  /* 0x0000000500007c02 */ /* 0x000fce0008000f00 */
.L_x_169:
[----:B-1----:R1:W3:Y:S02]  /*8b10*/  SYNCS.PHASECHK.TRANS64.TRYWAIT P0, [R0+URZ], R3 ;  /* 0x00000003000075a7 */ /* 0x0022e400080011ff */
[----:B---3--:R-:W-:Y:S05]  /*8b20*/  @!P0 NANOSLEEP.SYNCS 0x989680 ;  /* 0x009896800000895d */ /* 0x008fea0003900000 */
[----:B------:R-:W3:Y:S02]  /*8b30*/  @!P0 SYNCS.PHASECHK.TRANS64 P0, [R0+URZ], R3 ;  /* 0x00000003000085a7 */ /* 0x000ee400080010ff */
[----:B---3--:R-:W-:Y:S05]  /*8b40*/  @!P0 BRA `(.L_x_169) ;  /* 0xfffffffc00f08947 */ /* 0x008fea000383ffff */
[----:B------:R-:W-:Y:S05]  /*8b50*/  BRA `(.L_x_170) ;  /* 0xffffffa400587947 */ /* 0x000fea000383ffff */
.L_x_54:
[----:B------:R-:W-:-:S07]  /*8b60*/  MOV R0, UR5 ;  /* 0x0000000500007c02 */ /* 0x000fce0008000f00 */
.L_x_171:
[----:B-1----:R1:W3:Y:S02]  /*8b70*/  SYNCS.PHASECHK.TRANS64.TRYWAIT P0, [R0+URZ], R3 ;  /* 0x00000003000075a7 */ /* 0x0022e400080011ff */
[----:B---3--:R-:W-:Y:S05]  /*8b80*/  @!P0 NANOSLEEP.SYNCS 0x989680 ;  /* 0x009896800000895d */ /* 0x008fea0003900000 */
[----:B------:R-:W3:Y:S02]  /*8b90*/  @!P0 SYNCS.PHASECHK.TRANS64 P0, [R0+URZ], R3 ;  /* 0x00000003000085a7 */ /* 0x000ee400080010ff */
[----:B---3--:R-:W-:Y:S05]  /*8ba0*/  @!P0 BRA `(.L_x_171) ;  /* 0xfffffffc00f08947 */ /* 0x008fea000383ffff */
[----:B------:R-:W-:Y:S05]  /*8bb0*/  BRA `(.L_x_172) ;  /* 0xffffffa400647947 */ /* 0x000fea000383ffff */
.L_x_55:
[----:B------:R-:W-:-:S07]  /*8bc0*/  MOV R0, UR5 ;  /* 0x0000000500007c02 */ /* 0x000fce0008000f00 */
.L_x_173:
[----:B-1----:R1:W3:Y:S02]  /*8bd0*/  SYNCS.PHASECHK.TRANS64.TRYWAIT P0, [R0+URZ], R3 ;  /* 0x00000003000075a7 */ /* 0x0022e400080011ff */
[----:B---3--:R-:W-:Y:S05]  /*8be0*/  @!P0 NANOSLEEP.SYNCS 0x989680 ;  /* 0x009896800000895d */ /* 0x008fea0003900000 */
[----:B------:R-:W3:Y:S02]  /*8bf0*/  @!P0 SYNCS.PHASECHK.TRANS64 P0, [R0+URZ], R3 ;  /* 0x00000003000085a7 */ /* 0x000ee400080010ff */
[----:B---3--:R-:W-:Y:S05]  /*8c00*/  @!P0 BRA `(.L_x_173) ;  /* 0xfffffffc00f08947 */ /* 0x008fea000383ffff */
[----:B------:R-:W-:Y:S05]  /*8c10*/  BRA `(.L_x_174) ;  /* 0xffffffa400707947 */ /* 0x000fea000383ffff */
.L_x_56:
[----:B------:R-:W-:-:S07]  /*8c20*/  MOV R0, UR5 ;  /* 0x0000000500007c02 */ /* 0x000fce0008000f00 */
.L_x_175:
[----:B-1----:R1:W3:Y:S02]  /*8c30*/  SYNCS.PHASECHK.TRANS64.TRYWAIT P0, [R0+URZ], R3 ;  /* 0x00000003000075a7 */ /* 0x0022e400080011ff */
[----:B---3--:R-:W-:Y:S05]  /*8c40*/  @!P0 NANOSLEEP.SYNCS 0x989680 ;  /* 0x009896800000895d */ /* 0x008fea0003900000 */
[----:B------:R-:W3:Y:S02]  /*8c50*/  @!P0 SYNCS.PHASECHK.TRANS64 P0, [R0+URZ], R3 ;  /* 0x00000003000085a7 */ /* 0x000ee400080010ff */
[----:B---3--:R-:W-:Y:S05]  /*8c60*/  @!P0 BRA `(.L_x_175) ;  /* 0xfffffffc00f08947 */ /* 0x008fea000383ffff */
[----:B------:R-:W-:Y:S05]  /*8c70*/  BRA `(.L_x_176) ;  /* 0xffffffa4007c7947 */ /* 0x000fea000383ffff */
.L_x_57:
[----:B------:R-:W-:-:S07]  /*8c80*/  MOV R0, UR5 ;  /* 0x0000000500007c02 */ /* 0x000fce0008000f00 */
.L_x_177:
[----:B-1----:R1:W3:Y:S02]  /*8c90*/  SYNCS.PHASECHK.TRANS64.TRYWAIT P0, [R0+URZ], R3 ;  /* 0x00000003000075a7 */ /* 0x0022e400080011ff */
[----:B---3--:R-:W-:Y:S05]  /*8ca0*/  @!P0 NANOSLEEP.SYNCS 0x989680 ;  /* 0x009896800000895d */ /* 0x008fea0003900000 */
[----:B------:R-:W3:Y:S02]  /*8cb0*/  @!P0 SYNCS.PHASECHK.TRANS64 P0, [R0+URZ], R3 ;  /* 0x00000003000085a7 */ /* 0x000ee400080010ff */
[----:B---3--:R-:W-:Y:S05]  /*8cc0*/  @!P0 BRA `(.L_x_177) ;  /* 0xfffffffc00f08947 */ /* 0x008fea000383ffff */
[----:B------:R-:W-:Y:S05]  /*8cd0*/  BRA `(.L_x_178) ;  /* 0xffffffa400887947 */ /* 0x000fea000383ffff */
.L_x_58:
[----:B------:R-:W-:-:S07]  /*8ce0*/  MOV R0, UR5 ;  /* 0x0000000500007c02 */ /* 0x000fce0008000f00 */
.L_x_179:
[----:B-1----:R1:W3:Y:S02]  /*8cf0*/  SYNCS.PHASECHK.TRANS64.TRYWAIT P0, [R0+URZ], R3 ;  /* 0x00000003000075a7 */ /* 0x0022e400080011ff */
[----:B---3--:R-:W-:Y:S05]  /*8d00*/  @!P0 NANOSLEEP.SYNCS 0x989680 ;  /* 0x009896800000895d */ /* 0x008fea0003900000 */
[----:B------:R-:W3:Y:S02]  /*8d10*/  @!P0 SYNCS.PHASECHK.TRANS64 P0, [R0+URZ], R3 ;  /* 0x00000003000085a7 */ /* 0x000ee400080010ff */
[----:B---3--:R-:W-:Y:S05]  /*8d20*/  @!P0 BRA `(.L_x_179) ;  /* 0xfffffffc00f08947 */ /* 0x008fea000383ffff */
[----:B------:R-:W-:Y:S05]  /*8d30*/  BRA `(.L_x_180) ;  /* 0xffffffa400947947 */ /* 0x000fea000383ffff */
.L_x_59:
[----:B------:R-:W-:-:S07]  /*8d40*/  MOV R0, UR5 ;  /* 0x0000000500007c02 */ /* 0x000fce0008000f00 */
.L_x_181:
[----:B-1----:R1:W3:Y:S02]  /*8d50*/  SYNCS.PHASECHK.TRANS64.TRYWAIT P0, [R0+URZ], R3 ;  /* 0x00000003000075a7 */ /* 0x0022e400080011ff */
[----:B---3--:R-:W-:Y:S05]  /*8d60*/  @!P0 NANOSLEEP.SYNCS 0x989680 ;  /* 0x009896800000895d */ /* 0x008fea0003900000 */
[----:B------:R-:W3:Y:S02]  /*8d70*/  @!P0 SYNCS.PHASECHK.TRANS64 P0, [R0+URZ], R3 ;  /* 0x00000003000085a7 */ /* 0x000ee400080010ff */
[----:B---3--:R-:W-:Y:S05]  /*8d80*/  @!P0 BRA `(.L_x_181) ;  /* 0xfffffffc00f08947 */ /* 0x008fea000383ffff */
[----:B------:R-:W-:Y:S05]  /*8d90*/  BRA `(.L_x_182) ;  /* 0xffffffa400a07947 */ /* 0x000fea000383ffff */
.L_x_62:
[----:B-1----:R1:W2:Y:S02]  /*8da0*/  SYNCS.PHASECHK.TRANS64.TRYWAIT P0, [R0+URZ+0x1b0], R4 ;  /* 0x0001b004000075a7 */ /* 0x0022a400080011ff */
[----:B--2---:R-:W-:Y:S05]  /*8db0*/  @!P0 NANOSLEEP.SYNCS 0x989680 ;  /* 0x009896800000895d */ /* 0x004fea0003900000 */
[----:B------:R-:W2:Y:S02]  /*8dc0*/  @!P0 SYNCS.PHASECHK.TRANS64 P0, [R0+URZ+0x1b0], R4 ;  /* 0x0001b004000085a7 */ /* 0x000ea400080010ff */
[----:B--2---:R-:W-:Y:S05]  /*8dd0*/  @!P0 BRA `(.L_x_62) ;  /* 0xfffffffc00f08947 */ /* 0x004fea000383ffff */
[----:B------:R-:W-:Y:S05]  /*8de0*/  BRA `(.L_x_183) ;  /* 0xffffffa800047947 */ /* 0x000fea000383ffff */
.L_x_63:
[----:B------:R-:W-:-:S07]  /*8df0*/  MOV R0, UR4 ;  /* 0x0000000400007c02 */ /* 0x000fce0008000f00 */
.L_x_184:
[----:B-1----:R1:W2:Y:S02]  /*8e00*/  SYNCS.PHASECHK.TRANS64.TRYWAIT P0, [R0+URZ+0x160], R5 ;  /* 0x00016005000075a7 */ /* 0x0022a400080011ff */
[----:B--2---:R-:W-:Y:S05]  /*8e10*/  @!P0 NANOSLEEP.SYNCS 0x989680 ;  /* 0x009896800000895d */ /* 0x004fea0003900000 */
[----:B------:R-:W2:Y:S02]  /*8e20*/  @!P0 SYNCS.PHASECHK.TRANS64 P0, [R0+URZ+0x160], R5 ;  /* 0x00016005000085a7 */ /* 0x000ea400080010ff */
[----:B--2---:R-:W-:Y:S05]  /*8e30*/  @!P0 BRA `(.L_x_184) ;  /* 0xfffffffc00f08947 */ /* 0x004fea000383ffff */
[----:B------:R-:W-:Y:S05]  /*8e40*/  BRA `(.L_x_185) ;  /* 0xffffffa800147947 */ /* 0x000fea000383ffff */
.L_x_64:
[----:B-1----:R1:W2:Y:S02]  /*8e50*/  SYNCS.PHASECHK.TRANS64.TRYWAIT P1, [R0+URZ+0x150], R4 ;  /* 0x00015004000075a7 */ /* 0x0022a400080211ff */
[----:B--2---:R-:W-:Y:S05]  /*8e60*/  @!P1 NANOSLEEP.SYNCS 0x989680 ;  /* 0x009896800000995d */ /* 0x004fea0003900000 */
[----:B------:R-:W2:Y:S02]  /*8e70*/  @!P1 SYNCS.PHASECHK.TRANS64 P1, [R0+URZ+0x150], R4 ;  /* 0x00015004000095a7 */ /* 0x000ea400080210ff */
[----:B--2---:R-:W-:Y:S05]  /*8e80*/  @!P1 BRA `(.L_x_64) ;  /* 0xfffffffc00f09947 */ /* 0x004fea000383ffff */
[----:B------:R-:W-:Y:S05]  /*8e90*/  BRA `(.L_x_186) ;  /* 0xffffffa800447947 */ /* 0x000fea000383ffff */
.L_x_67:
[----:B------:R-:W-:-:S07]  /*8ea0*/  MOV R0, UR4 ;  /* 0x0000000400007c02 */ /* 0x000fce0008000f00 */
.L_x_187:
[----:B-1----:R1:W2:Y:S02]  /*8eb0*/  SYNCS.PHASECHK.TRANS64.TRYWAIT P0, [R0+URZ+0x160], R2 ;  /* 0x00016002000075a7 */ /* 0x0022a400080011ff */
[----:B--2---:R-:W-:Y:S05]  /*8ec0*/  @!P0 NANOSLEEP.SYNCS 0x989680 ;  /* 0x009896800000895d */ /* 0x004fea0003900000 */
[----:B------:R-:W2:Y:S02]  /*8ed0*/  @!P0 SYNCS.PHASECHK.TRANS64 P0, [R0+URZ+0x160], R2 ;  /* 0x00016002000085a7 */ /* 0x000ea400080010ff */
[----:B--2---:R-:W-:Y:S05]  /*8ee0*/  @!P0 BRA `(.L_x_187) ;  /* 0xfffffffc00f08947 */ /* 0x004fea000383ffff */
[----:B------:R-:W-:Y:S05]  /*8ef0*/  BRA `(.L_x_66) ;  /* 0xffffffa800987947 */ /* 0x000fea000383ffff */
.L_x_76:
[----:B-1----:R-:W-:-:S04]  /*8f00*/  MOV R5, UR5 ;  /* 0x0000000500057c02 */ /* 0x002fc80008000f00 */
[----:B------:R1:W2:Y:S03]  /*8f10*/  SYNCS.PHASECHK.TRANS64.TRYWAIT P0, [R5+URZ+0x8], R6 ;  /* 0x00000806050075a7 */ /* 0x0002a600080011ff */
[----:B--2---:R-:W-:Y:S05]  /*8f20*/  @!P0 NANOSLEEP.SYNCS 0x989680 ;  /* 0x009896800000895d */ /* 0x004fea0003900000 */
[----:B------:R-:W2:Y:S02]  /*8f30*/  @!P0 SYNCS.PHASECHK.TRANS64 P0, [R5+URZ+0x8], R6 ;  /* 0x00000806050085a7 */ /* 0x000ea400080010ff */
[----:B--2---:R-:W-:Y:S05]  /*8f40*/  @!P0 BRA `(.L_x_76) ;  /* 0xfffffffc00ec8947 */ /* 0x004fea000383ffff */
[----:B------:R-:W-:Y:S05]  /*8f50*/  BRA `(.L_x_75) ;  /* 0xffffffac00507947 */ /* 0x000fea000383ffff */
.L_x_78:
[----:B------:R-:W-:Y:S01]  /*8f60*/  BSSY B0, `(.L_x_188) ;  /* 0x0000006000007945 */ /* 0x000fe20003800000 */
[----:B------:R-:W-:-:S07]  /*8f70*/  MOV R15, 0xffffffff ;  /* 0xffffffff000f7802 */ /* 0x000fce0000000f00 */
[----:B-1---5:R-:W-:Y:S05]  /*8f80*/  WARPSYNC.COLLECTIVE R15, `(.L_x_189) ;  /* 0x000000000f0c7348 */ /* 0x022fea0003c00000 */
[----:B------:R-:W-:Y:S02]  /*8f90*/  ELECT P6, UR79, PT ;  /* 0x00000000004f782f */ /* 0x000fe400038c0000 */
[----:B------:R-:W-:Y:S01]  /*8fa0*/  MOV R14, UR79 ;  /* 0x0000004f000e7c02 */ /* 0x000fe20008000f00 */
[----:B-1---5:R-:W-:Y:S10]  /*8fb0*/  ENDCOLLECTIVE ;  /* 0x000000000000791b */ /* 0x022ff40003800000 */
.L_x_189:
[----:B------:R-:W-:Y:S05]  /*8fc0*/  BSYNC B0 ;  /* 0x0000000000007941 */ /* 0x000fea0003800000 */
.L_x_188:
[----:B------:R-:W-:Y:S05]  /*8fd0*/  BRA `(.L_x_190) ;  /* 0xffffffac00807947 */ /* 0x000fea000383ffff */
.L_x_80:
[----:B-1----:R-:W-:-:S04]  /*8fe0*/  MOV R3, UR5 ;  /* 0x0000000500037c02 */ /* 0x002fc80008000f00 */
[----:B------:R1:W2:Y:S03]  /*8ff0*/  SYNCS.PHASECHK.TRANS64.TRYWAIT P0, [R3+URZ+0x8], R4 ;  /* 0x00000804030075a7 */ /* 0x0002a600080011ff */
[----:B--2---:R-:W-:Y:S05]  /*9000*/  @!P0 NANOSLEEP.SYNCS 0x989680 ;  /* 0x009896800000895d */ /* 0x004fea0003900000 */
[----:B------:R-:W2:Y:S02]  /*9010*/  @!P0 SYNCS.PHASECHK.TRANS64 P0, [R3+URZ+0x8], R4 ;  /* 0x00000804030085a7 */ /* 0x000ea400080010ff */
[----:B--2---:R-:W-:Y:S05]  /*9020*/  @!P0 BRA `(.L_x_80) ;  /* 0xfffffffc00ec8947 */ /* 0x004fea000383ffff */
[----:B------:R-:W-:Y:S05]  /*9030*/  BRA `(.L_x_79) ;  /* 0xffffffac00847947 */ /* 0x000fea000383ffff */
.L_x_81:
[----:B-1----:R1:W2:Y:S02]  /*9040*/  SYNCS.PHASECHK.TRANS64.TRYWAIT P0, [R0+URZ+0x150], R4 ;  /* 0x00015004000075a7 */ /* 0x0022a400080011ff */
[----:B--2---:R-:W-:Y:S05]  /*9050*/  @!P0 NANOSLEEP.SYNCS 0x989680 ;  /* 0x009896800000895d */ /* 0x004fea0003900000 */
[----:B------:R-:W2:Y:S02]  /*9060*/  @!P0 SYNCS.PHASECHK.TRANS64 P0, [R0+URZ+0x150], R4 ;  /* 0x00015004000085a7 */ /* 0x000ea400080010ff */
[----:B--2---:R-:W-:Y:S05]  /*9070*/  @!P0 BRA `(.L_x_81) ;  /* 0xfffffffc00f08947 */ /* 0x004fea000383ffff */
[----:B------:R-:W-:Y:S05]  /*9080*/  BRA `(.L_x_191) ;  /* 0xffffffb000707947 */ /* 0x000fea000383ffff */
.L_x_83:
[----:B------:R-:W-:-:S07]  /*9090*/  MOV R0, UR31 ;  /* 0x0000001f00007c02 */ /* 0x000fce0008000f00 */
.L_x_192:
[----:B-1----:R1:W2:Y:S02]  /*90a0*/  SYNCS.PHASECHK.TRANS64.TRYWAIT P0, [R0+URZ+0x190], R4 ;  /* 0x00019004000075a7 */ /* 0x0022a400080011ff */
[----:B--2---:R-:W-:Y:S05]  /*90b0*/  @!P0 NANOSLEEP.SYNCS 0x989680 ;  /* 0x009896800000895d */ /* 0x004fea0003900000 */
[----:B------:R-:W2:Y:S02]  /*90c0*/  @!P0 SYNCS.PHASECHK.TRANS64 P0, [R0+URZ+0x190], R4 ;  /* 0x00019004000085a7 */ /* 0x000ea400080010ff */
[----:B--2---:R-:W-:Y:S05]  /*90d0*/  @!P0 BRA `(.L_x_192) ;  /* 0xfffffffc00f08947 */ /* 0x004fea000383ffff */
[----:B------:R-:W-:Y:S05]  /*90e0*/  BRA `(.L_x_193) ;  /* 0xffffffb000bc7947 */ /* 0x000fea000383ffff */
.L_x_86:
[----:B------:R-:W-:Y:S07]  /*90f0*/  MOV R0, UR5 ;  /* 0x0000000500007c02 */ /* 0x000fee0008000f00 */
.L_x_194:
[----:B-1----:R1:W2:Y:S02]  /*9100*/  SYNCS.PHASECHK.TRANS64.TRYWAIT P0, [R0+URZ], R4 ;  /* 0x00000004000075a7 */ /* 0x0022a400080011ff */
[----:B--2---:R-:W-:Y:S05]  /*9110*/  @!P0 NANOSLEEP.SYNCS 0x989680 ;  /* 0x009896800000895d */ /* 0x004fea0003900000 */
[----:B------:R-:W2:Y:S02]  /*9120*/  @!P0 SYNCS.PHASECHK.TRANS64 P0, [R0+URZ], R4 ;  /* 0x00000004000085a7 */ /* 0x000ea400080010ff */
[----:B--2---:R-:W-:Y:S05]  /*9130*/  @!P0 BRA `(.L_x_194) ;  /* 0xfffffffc00f08947 */ /* 0x004fea000383ffff */
[----:B------:R-:W-:Y:S05]  /*9140*/  BRA `(.L_x_85) ;  /* 0xffffffb000d07947 */ /* 0x000fea000383ffff */
.L_x_90:
[----:B-1----:R-:W-:-:S07]  /*9150*/  MOV R0, UR4 ;  /* 0x0000000400007c02 */ /* 0x002fce0008000f00 */
.L_x_195:
[----:B-1----:R1:W2:Y:S02]  /*9160*/  SYNCS.PHASECHK.TRANS64.TRYWAIT P0, [R0+URZ], R2 ;  /* 0x00000002000075a7 */ /* 0x0022a400080011ff */
[----:B--2---:R-:W-:Y:S05]  /*9170*/  @!P0 NANOSLEEP.SYNCS 0x989680 ;  /* 0x009896800000895d */ /* 0x004fea0003900000 */
[----:B------:R-:W2:Y:S02]  /*9180*/  @!P0 SYNCS.PHASECHK.TRANS64 P0, [R0+URZ], R2 ;  /* 0x00000002000085a7 */ /* 0x000ea400080010ff */
[----:B--2---:R-:W-:Y:S05]  /*9190*/  @!P0 BRA `(.L_x_195) ;  /* 0xfffffffc00f08947 */ /* 0x004fea000383ffff */
[----:B------:R-:W-:Y:S05]  /*91a0*/  BRA `(.L_x_196) ;  /* 0xffffffb400c47947 */ /* 0x000fea000383ffff */
.L_x_91:
[----:B------:R-:W-:-:S07]  /*91b0*/  MOV R0, UR5 ;  /* 0x0000000500007c02 */ /* 0x000fce0008000f00 */
.L_x_197:
[----:B-1----:R1:W2:Y:S02]  /*91c0*/  SYNCS.PHASECHK.TRANS64.TRYWAIT P0, [R0+URZ], R3 ;  /* 0x00000003000075a7 */ /* 0x0022a400080011ff */
[----:B--2---:R-:W-:Y:S05]  /*91d0*/  @!P0 NANOSLEEP.SYNCS 0x989680 ;  /* 0x009896800000895d */ /* 0x004fea0003900000 */
[----:B------:R-:W2:Y:S02]  /*91e0*/  @!P0 SYNCS.PHASECHK.TRANS64 P0, [R0+URZ], R3 ;  /* 0x00000003000085a7 */ /* 0x000ea400080010ff */
[----:B--2---:R-:W-:Y:S05]  /*91f0*/  @!P0 BRA `(.L_x_197) ;  /* 0xfffffffc00f08947 */ /* 0x004fea000383ffff */
[----:B------:R-:W-:Y:S05]  /*9200*/  BRA `(.L_x_198) ;  /* 0xffffffb400d07947 */ /* 0x000fea000383ffff */
.L_x_92:
[----:B------:R-:W-:-:S07]  /*9210*/  MOV R0, UR5 ;  /* 0x0000000500007c02 */ /* 0x000fce0008000f00 */
.L_x_199:
[----:B-1----:R1:W2:Y:S02]  /*9220*/  SYNCS.PHASECHK.TRANS64.TRYWAIT P0, [R0+URZ], R3 ;  /* 0x00000003000075a7 */ /* 0x0022a400080011ff */
[----:B--2---:R-:W-:Y:S05]  /*9230*/  @!P0 NANOSLEEP.SYNCS 0x989680 ;  /* 0x009896800000895d */ /* 0x004fea0003900000 */
[----:B------:R-:W2:Y:S02]  /*9240*/  @!P0 SYNCS.PHASECHK.TRANS64 P0, [R0+URZ], R3 ;  /* 0x00000003000085a7 */ /* 0x000ea400080010ff */
[----:B--2---:R-:W-:Y:S05]  /*9250*/  @!P0 BRA `(.L_x_199) ;  /* 0xfffffffc00f08947 */ /* 0x004fea000383ffff */
[----:B------:R-:W-:Y:S05]  /*9260*/  BRA `(.L_x_200) ;  /* 0xffffffb400dc7947 */ /* 0x000fea000383ffff */
.L_x_95:
[----:B------:R-:W-:-:S07]  /*9270*/  MOV R0, UR26 ;  /* 0x0000001a00007c02 */ /* 0x000fce0008000f00 */
.L_x_201:
[----:B-1----:R1:W2:Y:S02]  /*9280*/  SYNCS.PHASECHK.TRANS64.TRYWAIT P1, [R0+URZ+0x1d0], R2 ;  /* 0x0001d002000075a7 */ /* 0x0022a400080211ff */
[----:B--2---:R-:W-:Y:S05]  /*9290*/  @!P1 NANOSLEEP.SYNCS 0x989680 ;  /* 0x009896800000995d */ /* 0x004fea0003900000 */
[----:B------:R-:W2:Y:S02]  /*92a0*/  @!P1 SYNCS.PHASECHK.TRANS64 P1, [R0+URZ+0x1d0], R2 ;  /* 0x0001d002000095a7 */ /* 0x000ea400080210ff */
[----:B--2---:R-:W-:Y:S05]  /*92b0*/  @!P1 BRA `(.L_x_201) ;  /* 0xfffffffc00f09947 */ /* 0x004fea000383ffff */
[----:B------:R-:W-:Y:S05]  /*92c0*/  BRA `(.L_x_202) ;  /* 0xffffffb800287947 */ /* 0x000fea000383ffff */
.L_x_100:
[----:B--2---:R2:W4:Y:S02]  /*92d0*/  SYNCS.PHASECHK.TRANS64.TRYWAIT P0, [R12+URZ+0x150], R0 ;  /* 0x000150000c0075a7 */ /* 0x00452400080011ff */
[----:B----4-:R-:W-:Y:S05]  /*92e0*/  @!P0 NANOSLEEP.SYNCS 0x989680 ;  /* 0x009896800000895d */ /* 0x010fea0003900000 */
[----:B------:R-:W4:Y:S02]  /*92f0*/  @!P0 SYNCS.PHASECHK.TRANS64 P0, [R12+URZ+0x150], R0 ;  /* 0x000150000c0085a7 */ /* 0x000f2400080010ff */
[----:B----4-:R-:W-:Y:S05]  /*9300*/  @!P0 BRA `(.L_x_100) ;  /* 0xfffffffc00f08947 */ /* 0x010fea000383ffff */
[----:B------:R-:W-:Y:S05]  /*9310*/  BRA `(.L_x_203) ;  /* 0xffffffbc00447947 */ /* 0x000fea000383ffff */
.L_x_103:
[----:B-1----:R-:W-:Y:S07]  /*9320*/  MOV R0, UR29 ;  /* 0x0000001d00007c02 */ /* 0x002fee0008000f00 */
.L_x_204:
[----:B-1----:R1:W2:Y:S02]  /*9330*/  SYNCS.PHASECHK.TRANS64.TRYWAIT P2, [R0+URZ+0x148], R6 ;  /* 0x00014806000075a7 */ /* 0x0022a400080411ff */
[----:B--2---:R-:W-:Y:S05]  /*9340*/  @!P2 NANOSLEEP.SYNCS 0x989680 ;  /* 0x009896800000a95d */ /* 0x004fea0003900000 */
[----:B------:R-:W2:Y:S02]  /*9350*/  @!P2 SYNCS.PHASECHK.TRANS64 P2, [R0+URZ+0x148], R6 ;  /* 0x000148060000a5a7 */ /* 0x000ea400080410ff */
[----:B--2---:R-:W-:Y:S05]  /*9360*/  @!P2 BRA `(.L_x_204) ;  /* 0xfffffffc00f0a947 */ /* 0x004fea000383ffff */
[----:B------:R-:W-:Y:S05]  /*9370*/  BRA `(.L_x_102) ;  /* 0xffffffc000a87947 */ /* 0x000fea000383ffff */
.L_x_106:
[----:B------:R-:W-:Y:S07]  /*9380*/  MOV R0, UR4 ;  /* 0x0000000400007c02 */ /* 0x000fee0008000f00 */
.L_x_205:
[----:B-1----:R1:W2:Y:S02]  /*9390*/  SYNCS.PHASECHK.TRANS64.TRYWAIT P0, [R0+URZ+0x128], R9 ;  /* 0x00012809000075a7 */ /* 0x0022a400080011ff */
[----:B--2---:R-:W-:Y:S05]  /*93a0*/  @!P0 NANOSLEEP.SYNCS 0x989680 ;  /* 0x009896800000895d */ /* 0x004fea0003900000 */
[----:B------:R-:W2:Y:S02]  /*93b0*/  @!P0 SYNCS.PHASECHK.TRANS64 P0, [R0+URZ+0x128], R9 ;  /* 0x00012809000085a7 */ /* 0x000ea400080010ff */
[----:B--2---:R-:W-:Y:S05]  /*93c0*/  @!P0 BRA `(.L_x_205) ;  /* 0xfffffffc00f08947 */ /* 0x004fea000383ffff */
[----:B------:R-:W-:Y:S05]  /*93d0*/  BRA `(.L_x_206) ;  /* 0xffffffc400087947 */ /* 0x000fea000383ffff */
.L_x_107:
[----:B------:R-:W-:Y:S07]  /*93e0*/  MOV R0, UR5 ;  /* 0x0000000500007c02 */ /* 0x000fee0008000f00 */
.L_x_207:
[----:B-1----:R1:W2:Y:S02]  /*93f0*/  SYNCS.PHASECHK.TRANS64.TRYWAIT P0, [R0+URZ+0x128], R6 ;  /* 0x00012806000075a7 */ /* 0x0022a400080011ff */
[----:B--2---:R-:W-:Y:S05]  /*9400*/  @!P0 NANOSLEEP.SYNCS 0x989680 ;  /* 0x009896800000895d */ /* 0x004fea0003900000 */
[----:B------:R-:W2:Y:S02]  /*9410*/  @!P0 SYNCS.PHASECHK.TRANS64 P0, [R0+URZ+0x128], R6 ;  /* 0x00012806000085a7 */ /* 0x000ea400080010ff */
[----:B--2---:R-:W-:Y:S05]  /*9420*/  @!P0 BRA `(.L_x_207) ;  /* 0xfffffffc00f08947 */ /* 0x004fea000383ffff */
[----:B------:R-:W-:Y:S05]  /*9430*/  BRA `(.L_x_208) ;  /* 0xffffffc400847947 */ /* 0x000fea000383ffff */
.L_x_109:
[----:B------:R-:W-:-:S07]  /*9440*/  MOV R0, UR4 ;  /* 0x0000000400007c02 */ /* 0x000fce0008000f00 */
.L_x_209:
[----:B-1----:R1:W2:Y:S02]  /*9450*/  SYNCS.PHASECHK.TRANS64.TRYWAIT P0, [R0+URZ], R2 ;  /* 0x00000002000075a7 */ /* 0x0022a400080011ff */
[----:B--2---:R-:W-:Y:S05]  /*9460*/  @!P0 NANOSLEEP.SYNCS 0x989680 ;  /* 0x009896800000895d */ /* 0x004fea0003900000 */
[----:B------:R-:W2:Y:S02]  /*9470*/  @!P0 SYNCS.PHASECHK.TRANS64 P0, [R0+URZ], R2 ;  /* 0x00000002000085a7 */ /* 0x000ea400080010ff */
[----:B--2---:R-:W-:Y:S05]  /*9480*/  @!P0 BRA `(.L_x_209) ;  /* 0xfffffffc00f08947 */ /* 0x004fea000383ffff */
[----:B------:R-:W-:Y:S05]  /*9490*/  BRA `(.L_x_210) ;  /* 0xffffffc800387947 */ /* 0x000fea000383ffff */
.L_x_110:
[----:B------:R-:W-:-:S07]  /*94a0*/  MOV R0, UR5 ;  /* 0x0000000500007c02 */ /* 0x000fce0008000f00 */
.L_x_211:
[----:B-1----:R1:W2:Y:S02]  /*94b0*/  SYNCS.PHASECHK.TRANS64.TRYWAIT P0, [R0+URZ], R2 ;  /* 0x00000002000075a7 */ /* 0x0022a400080011ff */
[----:B--2---:R-:W-:Y:S05]  /*94c0*/  @!P0 NANOSLEEP.SYNCS 0x989680 ;  /* 0x009896800000895d */ /* 0x004fea0003900000 */
[----:B------:R-:W2:Y:S02]  /*94d0*/  @!P0 SYNCS.PHASECHK.TRANS64 P0, [R0+URZ], R2 ;  /* 0x00000002000085a7 */ /* 0x000ea400080010ff */
[----:B--2---:R-:W-:Y:S05]  /*94e0*/  @!P0 BRA `(.L_x_211) ;  /* 0xfffffffc00f08947 */ /* 0x004fea000383ffff */
[----:B------:R-:W-:Y:S05]  /*94f0*/  BRA `(.L_x_212) ;  /* 0xffffffc800447947 */ /* 0x000fea000383ffff */
.L_x_112:
[----:B-1----:R1:W2:Y:S02]  /*9500*/  SYNCS.PHASECHK.TRANS64.TRYWAIT P0, [R3+URZ+0x150], R0 ;  /* 0x00015000030075a7 */ /* 0x0022a400080011ff */
[----:B--2---:R-:W-:Y:S05]  /*9510*/  @!P0 NANOSLEEP.SYNCS 0x989680 ;  /* 0x009896800000895d */ /* 0x004fea0003900000 */
[----:B------:R-:W2:Y:S02]  /*9520*/  @!P0 SYNCS.PHASECHK.TRANS64 P0, [R3+URZ+0x150], R0 ;  /* 0x00015000030085a7 */ /* 0x000ea400080010ff */
[----:B--2---:R-:W-:Y:S05]  /*9530*/  @!P0 BRA `(.L_x_112) ;  /* 0xfffffffc00f08947 */ /* 0x004fea000383ffff */
[----:B------:R-:W-:Y:S05]  /*9540*/  BRA `(.L_x_213) ;  /* 0xffffffcc002c7947 */ /* 0x000fea000383ffff */
.L_x_122:
[----:B-1----:R1:W2:Y:S02]  /*9550*/  SYNCS.PHASECHK.TRANS64.TRYWAIT P1, [R0+URZ+0x110], R3 ;  /* 0x00011003000075a7 */ /* 0x0022a400080211ff */
[----:B--2---:R-:W-:Y:S05]  /*9560*/  @!P1 NANOSLEEP.SYNCS 0x989680 ;  /* 0x009896800000995d */ /* 0x004fea0003900000 */
[----:B------:R-:W2:Y:S02]  /*9570*/  @!P1 SYNCS.PHASECHK.TRANS64 P1, [R0+URZ+0x110], R3 ;  /* 0x00011003000095a7 */ /* 0x000ea400080210ff */
[----:B--2---:R-:W-:Y:S05]  /*9580*/  @!P1 BRA `(.L_x_122) ;  /* 0xfffffffc00f09947 */ /* 0x004fea000383ffff */
[----:B------:R-:W-:Y:S05]  /*9590*/  BRA `(.L_x_121) ;  /* 0xffffffd800ac7947 */ /* 0x000fea000383ffff */
.L_x_124:
[----:B-1----:R1:W4:Y:S02]  /*95a0*/  SYNCS.PHASECHK.TRANS64.TRYWAIT P0, [R53+URZ+0x170], R2 ;  /* 0x00017002350075a7 */ /* 0x00232400080011ff */
[----:B----4-:R-:W-:Y:S05]  /*95b0*/  @!P0 NANOSLEEP.SYNCS 0x989680 ;  /* 0x009896800000895d */ /* 0x010fea0003900000 */
[----:B------:R-:W4:Y:S02]  /*95c0*/  @!P0 SYNCS.PHASECHK.TRANS64 P0, [R53+URZ+0x170], R2 ;  /* 0x00017002350085a7 */ /* 0x000f2400080010ff */
[----:B----4-:R-:W-:Y:S05]  /*95d0*/  @!P0 BRA `(.L_x_124) ;  /* 0xfffffffc00f08947 */ /* 0x010fea000383ffff */
[----:B------:R-:W-:Y:S05]  /*95e0*/  BRA `(.L_x_123) ;  /* 0xffffffd800dc7947 */ /* 0x000fea000383ffff */
.L_x_135:
[----:B-1----:R1:W2:Y:S02]  /*95f0*/  SYNCS.PHASECHK.TRANS64.TRYWAIT P0, [R3+URZ+0x110], R66 ;  /* 0x00011042030075a7 */ /* 0x0022a400080011ff */
[----:B--2---:R-:W-:Y:S05]  /*9600*/  @!P0 NANOSLEEP.SYNCS 0x989680 ;  /* 0x009896800000895d */ /* 0x004fea0003900000 */
[----:B------:R-:W2:Y:S02]  /*9610*/  @!P0 SYNCS.PHASECHK.TRANS64 P0, [R3+URZ+0x110], R66 ;  /* 0x00011042030085a7 */ /* 0x000ea400080010ff */
[----:B--2---:R-:W-:Y:S05]  /*9620*/  @!P0 BRA `(.L_x_135) ;  /* 0xfffffffc00f08947 */ /* 0x004fea000383ffff */
[----:B------:R-:W-:Y:S05]  /*9630*/  BRA `(.L_x_134) ;  /* 0xffffffe400047947 */ /* 0x000fea000383ffff */
        .weak           $__internal_0_$__cuda_sm10x_tcgen05_guardrail_trap_col_being_dealloced_not_returned_by_alloc
        .type           $__internal_0_$__cuda_sm10x_tcgen05_guardrail_trap_col_being_dealloced_not_returned_by_alloc,@function
        .size           $__internal_0_$__cuda_sm10x_tcgen05_guardrail_trap_col_being_dealloced_not_returned_by_alloc,($__internal_1_$__cuda_sm10x_tcgen05_guardrail_trap_phase_invalid_during_alloc - $__internal_0_$__cuda_sm10x_tcgen05_guardrail_trap_col_being_dealloced_not_returned_by_alloc)
$__internal_0_$__cuda_sm10x_tcgen05_guardrail_trap_col_being_dealloced_not_returned_by_alloc:
[----:B------:R-:W-:Y:S05]  /*9640*/  BPT.TRAP 0x1 ;  /* 0x000000040000795c */ /* 0x000fea0000300000 */
[----:B------:R-:W-:-:S04]  /*9650*/  HFMA2 R3, -RZ, RZ, 0, 0 ;  /* 0x00000000ff037431 */ /* 0x000fc800000001ff */
[----:B------:R-:W-:Y:S05]  /*9660*/  RET.REL.NODEC R2 `(_ZN7cutlass13device_kernelINS_4gemm6kernel13GemmUniversalIN4cute5tupleIJiiiiEEENS1_10collective13CollectiveMmaINS1_35MainloopSm100TmaUmmaWarpSpecializedILi17ELi2ELi4ENS5_IJNS4_1CILi2EEESB_NSA_ILi1EEEEEEEENS5_IJNSA_ILi128EEENSA_ILi64EEESG_EEENS_10bfloat16_tENS5_IJlSC_lEEESI_SJ_NS4_8TiledMMAINS4_8MMA_AtomIJNS4_26SM100_MMA_F16BF16_2x1SM_SSISI_SI_fLi128ELi64ELNS4_4UMMA5MajorE0ELSO_0ELNSN_7ScaleInE0ELSP_0EEEEEENS4_6LayoutINS5_IJSC_SC_SC_EEENS5_IJNSA_ILi0EEESU_SU_EEEEENS5_IJNS4_10UnderscoreESX_SX_EEEEENS4_28SM100_TMA_2SM_LOAD_MULTICASTENS4_14ComposedLayoutINS4_7SwizzleILi3ELi4ELi3EEENS4_18smem_ptr_flag_bitsILi16EEENSS_INS5_IJNSA_ILi8EEESG_EEENS5_IJSG_SC_EEEEEEEvNS4_8identityENS4_18SM100_TMA_2SM_LOADES1A_vS1B_EENS_8epilogue10collective18CollectiveEpilogueINS1E_23Sm100TmaWarpSpecializedILi3ELi2ELi16ELb1ELb0EEEJNS5_IJSG_SG_SG_EEENS5_IJNSS_ISG_SC_EENSS_INS5_IJNSA_ILi16EEESB_EEENS5_IJSC_NSA_ILi32EEEEEEEEEEESI_SJ_SI_SJ_NS1E_6fusion15FusionCallbacksIS1I_NS1R_17LinearCombinationISI_fSI_fLNS_15FloatRoundStyleE2EEES1J_S1Q_JEEENS4_5SM1004TMEM4LOAD26SM100_TMEM_LOAD_32dp32b16xENS4_13SM90_TMA_LOADENS11_INS12_ILi1ELi4ELi3EEES15_NSS_INS5_IJS16_S1L_EEENS5_IJS1L_SC_EEEEEEENS4_39AutoVectorizingCopyWithAssumedAlignmentILi128EEENS4_14SM90_TMA_STOREES26_S28_S28_EEEvvEEEEvNT_6ParamsE) ;  /* 0xffffff6802647950 */ /* 0x000fea0003c3ffff */
        .weak           $__internal_1_$__cuda_sm10x_tcgen05_guardrail_trap_phase_invalid_during_alloc
        .type           $__internal_1_$__cuda_sm10x_tcgen05_guardrail_trap_phase_invalid_during_alloc,@function
        .size           $__internal_1_$__cuda_sm10x_tcgen05_guardrail_trap_phase_invalid_during_alloc,($__internal_2_$__cuda_sm10x_tcgen05_guardrail_trap_unallocated_columns_being_dealloced - $__internal_1_$__cuda_sm10x_tcgen05_guardrail_trap_phase_invalid_during_alloc)
$__internal_1_$__cuda_sm10x_tcgen05_guardrail_trap_phase_invalid_during_alloc:
[----:B------:R-:W-:Y:S05]  /*9670*/  BPT.TRAP 0x1 ;  /* 0x000000040000795c */ /* 0x000fea0000300000 */
[----:B------:R-:W-:-:S04]  /*9680*/  MOV R5, 0x0 ;  /* 0x0000000000057802 */ /* 0x000fc80000000f00 */
[----:B------:R-:W-:Y:S05]  /*9690*/  RET.REL.NODEC R4 `(_ZN7cutlass13device_kernelINS_4gemm6kernel13GemmUniversalIN4cute5tupleIJiiiiEEENS1_10collective13CollectiveMmaINS1_35MainloopSm100TmaUmmaWarpSpecializedILi17ELi2ELi4ENS5_IJNS4_1CILi2EEESB_NSA_ILi1EEEEEEEENS5_IJNSA_ILi128EEENSA_ILi64EEESG_EEENS_10bfloat16_tENS5_IJlSC_lEEESI_SJ_NS4_8TiledMMAINS4_8MMA_AtomIJNS4_26SM100_MMA_F16BF16_2x1SM_SSISI_SI_fLi128ELi64ELNS4_4UMMA5MajorE0ELSO_0ELNSN_7ScaleInE0ELSP_0EEEEEENS4_6LayoutINS5_IJSC_SC_SC_EEENS5_IJNSA_ILi0EEESU_SU_EEEEENS5_IJNS4_10UnderscoreESX_SX_EEEEENS4_28SM100_TMA_2SM_LOAD_MULTICASTENS4_14ComposedLayoutINS4_7SwizzleILi3ELi4ELi3EEENS4_18smem_ptr_flag_bitsILi16EEENSS_INS5_IJNSA_ILi8EEESG_EEENS5_IJSG_SC_EEEEEEEvNS4_8identityENS4_18SM100_TMA_2SM_LOADES1A_vS1B_EENS_8epilogue10collective18CollectiveEpilogueINS1E_23Sm100TmaWarpSpecializedILi3ELi2ELi16ELb1ELb0EEEJNS5_IJSG_SG_SG_EEENS5_IJNSS_ISG_SC_EENSS_INS5_IJNSA_ILi16EEESB_EEENS5_IJSC_NSA_ILi32EEEEEEEEEEESI_SJ_SI_SJ_NS1E_6fusion15FusionCallbacksIS1I_NS1R_17LinearCombinationISI_fSI_fLNS_15FloatRoundStyleE2EEES1J_S1Q_JEEENS4_5SM1004TMEM4LOAD26SM100_TMEM_LOAD_32dp32b16xENS4_13SM90_TMA_LOADENS11_INS12_ILi1ELi4ELi3EEES15_NSS_INS5_IJS16_S1L_EEENS5_IJS1L_SC_EEEEEEENS4_39AutoVectorizingCopyWithAssumedAlignmentILi128EEENS4_14SM90_TMA_STOREES26_S28_S28_EEEvvEEEEvNT_6ParamsE) ;  /* 0xffffff6804587950 */ /* 0x000fea0003c3ffff */
        .weak           $__internal_2_$__cuda_sm10x_tcgen05_guardrail_trap_unallocated_columns_being_dealloced
        .type           $__internal_2_$__cuda_sm10x_tcgen05_guardrail_trap_unallocated_columns_being_dealloced,@function
        .size           $__internal_2_$__cuda_sm10x_tcgen05_guardrail_trap_unallocated_columns_being_dealloced,(.L_x_215 - $__internal_2_$__cuda_sm10x_tcgen05_guardrail_trap_unallocated_columns_being_dealloced)
$__internal_2_$__cuda_sm10x_tcgen05_guardrail_trap_unallocated_columns_being_dealloced:
[----:B------:R-:W-:Y:S05]  /*96a0*/  BPT.TRAP 0x1 ;  /* 0x000000040000795c */ /* 0x000fea0000300000 */
[----:B------:R-:W-:-:S04]  /*96b0*/  HFMA2 R3, -RZ, RZ, 0, 0 ;  /* 0x00000000ff037431 */ /* 0x000fc800000001ff */
[----:B------:R-:W-:Y:S05]  /*96c0*/  RET.REL.NODEC R2 `(_ZN7cutlass13device_kernelINS_4gemm6kernel13GemmUniversalIN4cute5tupleIJiiiiEEENS1_10collective13CollectiveMmaINS1_35MainloopSm100TmaUmmaWarpSpecializedILi17ELi2ELi4ENS5_IJNS4_1CILi2EEESB_NSA_ILi1EEEEEEEENS5_IJNSA_ILi128EEENSA_ILi64EEESG_EEENS_10bfloat16_tENS5_IJlSC_lEEESI_SJ_NS4_8TiledMMAINS4_8MMA_AtomIJNS4_26SM100_MMA_F16BF16_2x1SM_SSISI_SI_fLi128ELi64ELNS4_4UMMA5MajorE0ELSO_0ELNSN_7ScaleInE0ELSP_0EEEEEENS4_6LayoutINS5_IJSC_SC_SC_EEENS5_IJNSA_ILi0EEESU_SU_EEEEENS5_IJNS4_10UnderscoreESX_SX_EEEEENS4_28SM100_TMA_2SM_LOAD_MULTICASTENS4_14ComposedLayoutINS4_7SwizzleILi3ELi4ELi3EEENS4_18smem_ptr_flag_bitsILi16EEENSS_INS5_IJNSA_ILi8EEESG_EEENS5_IJSG_SC_EEEEEEEvNS4_8identityENS4_18SM100_TMA_2SM_LOADES1A_vS1B_EENS_8epilogue10collective18CollectiveEpilogueINS1E_23Sm100TmaWarpSpecializedILi3ELi2ELi16ELb1ELb0EEEJNS5_IJSG_SG_SG_EEENS5_IJNSS_ISG_SC_EENSS_INS5_IJNSA_ILi16EEESB_EEENS5_IJSC_NSA_ILi32EEEEEEEEEEESI_SJ_SI_SJ_NS1E_6fusion15FusionCallbacksIS1I_NS1R_17LinearCombinationISI_fSI_fLNS_15FloatRoundStyleE2EEES1J_S1Q_JEEENS4_5SM1004TMEM4LOAD26SM100_TMEM_LOAD_32dp32b16xENS4_13SM90_TMA_LOADENS11_INS12_ILi1ELi4ELi3EEES15_NSS_INS5_IJS16_S1L_EEENS5_IJS1L_SC_EEEEEEENS4_39AutoVectorizingCopyWithAssumedAlignmentILi128EEENS4_14SM90_TMA_STOREES26_S28_S28_EEEvvEEEEvNT_6ParamsE) ;  /* 0xffffff68024c7950 */ /* 0x000fea0003c3ffff */
.L_x_214:
[----:B------:R-:W-:-:S00]  /*96d0*/  BRA `(.L_x_214) ;  /* 0xfffffffc00fc7947 */ /* 0x000fc0000383ffff */
[----:B------:R-:W-:-:S00]  /*96e0*/  NOP ;  /* 0x0000000000007918 */ /* 0x000fc00000000000 */
        /* <DEDUP_REMOVED lines=9> */
.L_x_215:


//--------------------- .nv.global.init           --------------------------
	.section	.nv.global.init,"aw",@progbits
.nv.global.init:
	.type		$str$27,@object
	.size		$str$27,($str$28 - $str$27)
$str$27:
        /*0000*/ 	.byte	0x28, 0x61, 0x64, 0x64, 0x72, 0x65, 0x73, 0x73, 0x20, 0x26, 0x20, 0x6d, 0x61, 0x73, 0x6b, 0x29
        /*0010*/ 	.byte	0x20, 0x3d, 0x3d, 0x20, 0x30, 0x00
	.type		$str$28,@object
	.size		$str$28,($str$26 - $str$28)
$str$28:
        /*0016*/ 	.byte	0x2f, 0x74, 0x6d, 0x70, 0x2f, 0x63, 0x75, 0x74, 0x6c, 0x61, 0x73, 0x73, 0x5f, 0x73, 0x77, 0x65
        /*0026*/ 	.byte	0x65, 0x70, 0x5f, 0x73, 0x72, 0x63, 0x2f, 0x69, 0x6e, 0x63, 0x6c, 0x75, 0x64, 0x65, 0x2f, 0x63
        /*0036*/ 	.byte	0x75, 0x74, 0x65, 0x2f, 0x70, 0x6f, 0x69, 0x6e, 0x74, 0x65, 0x72, 0x5f, 0x66, 0x6c, 0x61, 0x67
        /*0046*/ 	.byte	0x67, 0x65, 0x64, 0x2e, 0x68, 0x70, 0x70, 0x00
	.type		$str$26,@object
	.size		$str$26,($str$25 - $str$26)
$str$26:
        /*004e*/ 	.byte	0x2f, 0x74, 0x6d, 0x70, 0x2f, 0x63, 0x75, 0x74, 0x6c, 0x61, 0x73, 0x73, 0x5f, 0x73, 0x77, 0x65
        /*005e*/ 	.byte	0x65, 0x70, 0x5f, 0x73, 0x72, 0x63, 0x2f, 0x69, 0x6e, 0x63, 0x6c, 0x75, 0x64, 0x65, 0x2f, 0x63
        /*006e*/ 	.byte	0x75, 0x74, 0x65, 0x2f, 0x61, 0x74, 0x6f, 0x6d, 0x2f, 0x63, 0x6f, 0x70, 0x79, 0x5f, 0x74, 0x72
        /*007e*/ 	.byte	0x61, 0x69, 0x74, 0x73, 0x5f, 0x73, 0x6d, 0x31, 0x30, 0x30, 0x2e, 0x68, 0x70, 0x70, 0x00
	.type		$str$25,@object
	.size		$str$25,(__unnamed_1 - $str$25)
$str$25:
        /*008d*/ 	.byte	0x28, 0x28, 0x75, 0x69, 0x6e, 0x74, 0x33, 0x32, 0x5f, 0x74, 0x28, 0x74, 0x68, 0x72, 0x65, 0x61
        /*009d*/ 	.byte	0x64, 0x49, 0x64, 0x78, 0x2e, 0x78, 0x29, 0x20, 0x2f, 0x20, 0x33, 0x32, 0x29, 0x20, 0x25, 0x20
        /*00ad*/ 	.byte	0x34, 0x29, 0x20, 0x3d, 0x3d, 0x20, 0x28, 0x28, 0x28, 0x74, 0x6d, 0x65, 0x6d, 0x5f, 0x61, 0x64
        /*00bd*/ 	.byte	0x64, 0x72, 0x20, 0x3e, 0x3e, 0x20, 0x31, 0x36, 0x29, 0x20, 0x2f, 0x20, 0x33, 0x32, 0x29, 0x20
        /*00cd*/ 	.byte	0x25, 0x20, 0x34, 0x29, 0x00
	.type		__unnamed_1,@object
	.size		__unnamed_1,(__unnamed_2 - __unnamed_1)
__unnamed_1:
        /*00d2*/ 	.byte	0x61, 0x75, 0x74, 0x6f, 0x20, 0x63, 0x75, 0x74, 0x65, 0x3a, 0x3a, 0x61, 0x73, 0x5f, 0x70, 0x6f
        /* <DEDUP_REMOVED lines=24> */
        /*0262*/ 	.byte	0x43, 0x3c, 0x32, 0x30, 0x34, 0x38, 0x3e, 0x3e, 0x3e, 0x3e, 0x5d, 0x00
	.type		__unnamed_2,@object
	.size		__unnamed_2,(.L_2 - __unnamed_2)
__unnamed_2:
        /* <DEDUP_REMOVED lines=40> */
        /*04ee*/ 	.byte	0x3a, 0x3a, 0x43, 0x3c, 0x30, 0x3e, 0x3e, 0x3e, 0x3e, 0x5d, 0x00
.L_2:


//--------------------- .nv.shared._ZN7cutlass13device_kernelINS_4gemm6kernel13GemmUniversalIN4cute5tupleIJiiiiEEENS1_10collective13CollectiveMmaINS1_35MainloopSm100TmaUmmaWarpSpecializedILi17ELi2ELi4ENS5_IJNS4_1CILi2EEESB_NSA_ILi1EEEEEEEENS5_IJNSA_ILi128EEENSA_ILi64EEESG_EEENS_10bfloat16_tENS5_IJlSC_lEEESI_SJ_NS4_8TiledMMAINS4_8MMA_AtomIJNS4_26SM100_MMA_F16BF16_2x1SM_SSISI_SI_fLi128ELi64ELNS4_4UMMA5MajorE0ELSO_0ELNSN_7ScaleInE0ELSP_0EEEEEENS4_6LayoutINS5_IJSC_SC_SC_EEENS5_IJNSA_ILi0EEESU_SU_EEEEENS5_IJNS4_10UnderscoreESX_SX_EEEEENS4_28SM100_TMA_2SM_LOAD_MULTICASTENS4_14ComposedLayoutINS4_7SwizzleILi3ELi4ELi3EEENS4_18smem_ptr_flag_bitsILi16EEENSS_INS5_IJNSA_ILi8EEESG_EEENS5_IJSG_SC_EEEEEEEvNS4_8identityENS4_18SM100_TMA_2SM_LOADES1A_vS1B_EENS_8epilogue10collective18CollectiveEpilogueINS1E_23Sm100TmaWarpSpecializedILi3ELi2ELi16ELb1ELb0EEEJNS5_IJSG_SG_SG_EEENS5_IJNSS_ISG_SC_EENSS_INS5_IJNSA_ILi16EEESB_EEENS5_IJSC_NSA_ILi32EEEEEEEEEEESI_SJ_SI_SJ_NS1E_6fusion15FusionCallbacksIS1I_NS1R_17LinearCombinationISI_fSI_fLNS_15FloatRoundStyleE2EEES1J_S1Q_JEEENS4_5SM1004TMEM4LOAD26SM100_TMEM_LOAD_32dp32b16xENS4_13SM90_TMA_LOADENS11_INS12_ILi1ELi4ELi3EEES15_NSS_INS5_IJS16_S1L_EEENS5_IJS1L_SC_EEEEEEENS4_39AutoVectorizingCopyWithAssumedAlignmentILi128EEENS4_14SM90_TMA_STOREES26_S28_S28_EEEvvEEEEvNT_6ParamsE --------------------------
	.section	.nv.shared._ZN7cutlass13device_kernelINS_4gemm6kernel13GemmUniversalIN4cute5tupleIJiiiiEEENS1_10collective13CollectiveMmaINS1_35MainloopSm100TmaUmmaWarpSpecializedILi17ELi2ELi4ENS5_IJNS4_1CILi2EEESB_NSA_ILi1EEEEEEEENS5_IJNSA_ILi128EEENSA_ILi64EEESG_EEENS_10bfloat16_tENS5_IJlSC_lEEESI_SJ_NS4_8TiledMMAINS4_8MMA_AtomIJNS4_26SM100_MMA_F16BF16_2x1SM_SSISI_SI_fLi128ELi64ELNS4_4UMMA5MajorE0ELSO_0ELNSN_7ScaleInE0ELSP_0EEEEEENS4_6LayoutINS5_IJSC_SC_SC_EEENS5_IJNSA_ILi0EEESU_SU_EEEEENS5_IJNS4_10UnderscoreESX_SX_EEEEENS4_28SM100_TMA_2SM_LOAD_MULTICASTENS4_14ComposedLayoutINS4_7SwizzleILi3ELi4ELi3EEENS4_18smem_ptr_flag_bitsILi16EEENSS_INS5_IJNSA_ILi8EEESG_EEENS5_IJSG_SC_EEEEEEEvNS4_8identityENS4_18SM100_TMA_2SM_LOADES1A_vS1B_EENS_8epilogue10collective18CollectiveEpilogueINS1E_23Sm100TmaWarpSpecializedILi3ELi2ELi16ELb1ELb0EEEJNS5_IJSG_SG_SG_EEENS5_IJNSS_ISG_SC_EENSS_INS5_IJNSA_ILi16EEESB_EEENS5_IJSC_NSA_ILi32EEEEEEEEEEESI_SJ_SI_SJ_NS1E_6fusion15FusionCallbacksIS1I_NS1R_17LinearCombinationISI_fSI_fLNS_15FloatRoundStyleE2EEES1J_S1Q_JEEENS4_5SM1004TMEM4LOAD26SM100_TMEM_LOAD_32dp32b16xENS4_13SM90_TMA_LOADENS11_INS12_ILi1ELi4ELi3EEES15_NSS_INS5_IJS16_S1L_EEENS5_IJS1L_SC_EEEEEEENS4_39AutoVectorizingCopyWithAssumedAlignmentILi128EEENS4_14SM90_TMA_STOREES26_S28_S28_EEEvvEEEEvNT_6ParamsE,"aw",@nobits
	.sectionflags	@""
	.align	16
	.zero		1024


//--------------------- .nv.shared.reserved.0     --------------------------
	.section	.nv.shared.reserved.0,"aw",@nobits
	.weak		__nv_reservedSMEM_offset_0_alias
	.size		__nv_reservedSMEM_offset_0_alias, 0, 64
	.other		__nv_reservedSMEM_offset_0_alias,@"STO_CUDA_RESERVED_SHARED STV_DEFAULT"
__nv_reservedSMEM_offset_0_alias:
	.zero		0
.nv.shared.reserved.0:
	.zero		64
	.weak		__nv_reservedSMEM_tcgen05_partition
	.type		__nv_reservedSMEM_tcgen05_partition,@object
	.size		__nv_reservedSMEM_tcgen05_partition,(.L_0 - __nv_reservedSMEM_tcgen05_partition)
__nv_reservedSMEM_tcgen05_partition:
	.zero		32
.L_0:


//--------------------- .nv.global                --------------------------
	.section	.nv.global,"aw",@nobits
.nv.global:
	.type		_ZN40_INTERNAL_ea2e859a_4_k_cu_a9e3e76e_315834cute1_E,@object
	.size		_ZN40_INTERNAL_ea2e859a_4_k_cu_a9e3e76e_315834cute1_E,(_ZN40_INTERNAL_ea2e859a_4_k_cu_a9e3e76e_315834cuda3std3__45__cpo6cbeginE - _ZN40_INTERNAL_ea2e859a_4_k_cu_a9e3e76e_315834cute1_E)
_ZN40_INTERNAL_ea2e859a_4_k_cu_a9e3e76e_315834cute1_E:
	.zero		1
	.type		_ZN40_INTERNAL_ea2e859a_4_k_cu_a9e3e76e_315834cuda3std3__45__cpo6cbeginE,@object
	.size		_ZN40_INTERNAL_ea2e859a_4_k_cu_a9e3e76e_315834cuda3std3__45__cpo6cbeginE,(_ZN40_INTERNAL_ea2e859a_4_k_cu_a9e3e76e_315834cuda3std3__48in_placeE - _ZN40_INTERNAL_ea2e859a_4_k_cu_a9e3e76e_315834cuda3std3__45__cpo6cbeginE)
_ZN40_INTERNAL_ea2e859a_4_k_cu_a9e3e76e_315834cuda3std3__45__cpo6cbeginE:
	.zero		1
	.type		_ZN40_INTERNAL_ea2e859a_4_k_cu_a9e3e76e_315834cuda3std3__48in_placeE,@object
	.size		_ZN40_INTERNAL_ea2e859a_4_k_cu_a9e3e76e_315834cuda3std3__48in_placeE,(_ZN40_INTERNAL_ea2e859a_4_k_cu_a9e3e76e_315834cuda3std6ranges3__45__cpo9iter_moveE - _ZN40_INTERNAL_ea2e859a_4_k_cu_a9e3e76e_315834cuda3std3__48in_placeE)
_ZN40_INTERNAL_ea2e859a_4_k_cu_a9e3e76e_315834cuda3std3__48in_placeE:
	.zero		1
	.type		_ZN40_INTERNAL_ea2e859a_4_k_cu_a9e3e76e_315834cuda3std6ranges3__45__cpo9iter_moveE,@object
	.size		_ZN40_INTERNAL_ea2e859a_4_k_cu_a9e3e76e_315834cuda3std6ranges3__45__cpo9iter_moveE,(_ZN40_INTERNAL_ea2e859a_4_k_cu_a9e3e76e_315834cuda3std3__45__cpo5beginE - _ZN40_INTERNAL_ea2e859a_4_k_cu_a9e3e76e_315834cuda3std6ranges3__45__cpo9iter_moveE)
_ZN40_INTERNAL_ea2e859a_4_k_cu_a9e3e76e_315834cuda3std6ranges3__45__cpo9iter_moveE:
	.zero		1
	.type		_ZN40_INTERNAL_ea2e859a_4_k_cu_a9e3e76e_315834cuda3std3__45__cpo5beginE,@object
	.size		_ZN40_INTERNAL_ea2e859a_4_k_cu_a9e3e76e_315834cuda3std3__45__cpo5beginE,(_ZN40_INTERNAL_ea2e859a_4_k_cu_a9e3e76e_315834cuda3std3__442_GLOBAL__N__ea2e859a_4_k_cu_a9e3e76e_315836ignoreE - _ZN40_INTERNAL_ea2e859a_4_k_cu_a9e3e76e_315834cuda3std3__45__cpo5beginE)
_ZN40_INTERNAL_ea2e859a_4_k_cu_a9e3e76e_315834cuda3std3__45__cpo5beginE:
	.zero		1
	.type		_ZN40_INTERNAL_ea2e859a_4_k_cu_a9e3e76e_315834cuda3std3__442_GLOBAL__N__ea2e859a_4_k_cu_a9e3e76e_315836ignoreE,@object
	.size		_ZN40_INTERNAL_ea2e859a_4_k_cu_a9e3e76e_315834cuda3std3__442_GLOBAL__N__ea2e859a_4_k_cu_a9e3e76e_315836ignoreE,(_ZN40_INTERNAL_ea2e859a_4_k_cu_a9e3e76e_315834cute7productE - _ZN40_INTERNAL_ea2e859a_4_k_cu_a9e3e76e_315834cuda3std3__442_GLOBAL__N__ea2e859a_4_k_cu_a9e3e76e_315836ignoreE)
_ZN40_INTERNAL_ea2e859a_4_k_cu_a9e3e76e_315834cuda3std3__442_GLOBAL__N__ea2e859a_4_k_cu_a9e3e76e_315836ignoreE:
	.zero		1
	.type		_ZN40_INTERNAL_ea2e859a_4_k_cu_a9e3e76e_315834cute7productE,@object
	.size		_ZN40_INTERNAL_ea2e859a_4_k_cu_a9e3e76e_315834cute7productE,(_ZN40_INTERNAL_ea2e859a_4_k_cu_a9e3e76e_315834cuda3std3__45__cpo3endE - _ZN40_INTERNAL_ea2e859a_4_k_cu_a9e3e76e_315834cute7productE)
_ZN40_INTERNAL_ea2e859a_4_k_cu_a9e3e76e_315834cute7productE:
	.zero		1
	.type		_ZN40_INTERNAL_ea2e859a_4_k_cu_a9e3e76e_315834cuda3std3__45__cpo3endE,@object
	.size		_ZN40_INTERNAL_ea2e859a_4_k_cu_a9e3e76e_315834cuda3std3__45__cpo3endE,(_ZN40_INTERNAL_ea2e859a_4_k_cu_a9e3e76e_315834cuda3std3__419piecewise_constructE - _ZN40_INTERNAL_ea2e859a_4_k_cu_a9e3e76e_315834cuda3std3__45__cpo3endE)
_ZN40_INTERNAL_ea2e859a_4_k_cu_a9e3e76e_315834cuda3std3__45__cpo3endE:
	.zero		1
	.type		_ZN40_INTERNAL_ea2e859a_4_k_cu_a9e3e76e_315834cuda3std3__419piecewise_constructE,@object
	.size		_ZN40_INTERNAL_ea2e859a_4_k_cu_a9e3e76e_315834cuda3std3__419piecewise_constructE,(_ZN40_INTERNAL_ea2e859a_4_k_cu_a9e3e76e_315834cuda3std3__45__cpo4cendE - _ZN40_INTERNAL_ea2e859a_4_k_cu_a9e3e76e_315834cuda3std3__419piecewise_constructE)
_ZN40_INTERNAL_ea2e859a_4_k_cu_a9e3e76e_315834cuda3std3__419piecewise_constructE:
	.zero		1
	.type		_ZN40_INTERNAL_ea2e859a_4_k_cu_a9e3e76e_315834cuda3std3__45__cpo4cendE,@object
	.size		_ZN40_INTERNAL_ea2e859a_4_k_cu_a9e3e76e_315834cuda3std3__45__cpo4cendE,(_ZN40_INTERNAL_ea2e859a_4_k_cu_a9e3e76e_315834cuda3std6ranges3__45__cpo4swapE - _ZN40_INTERNAL_ea2e859a_4_k_cu_a9e3e76e_315834cuda3std3__45__cpo4cendE)
_ZN40_INTERNAL_ea2e859a_4_k_cu_a9e3e76e_315834cuda3std3__45__cpo4cendE:
	.zero		1
	.type		_ZN40_INTERNAL_ea2e859a_4_k_cu_a9e3e76e_315834cuda3std6ranges3__45__cpo4swapE,@object
	.size		_ZN40_INTERNAL_ea2e859a_4_k_cu_a9e3e76e_315834cuda3std6ranges3__45__cpo4swapE,(.L_10 - _ZN40_INTERNAL_ea2e859a_4_k_cu_a9e3e76e_315834cuda3std6ranges3__45__cpo4swapE)
_ZN40_INTERNAL_ea2e859a_4_k_cu_a9e3e76e_315834cuda3std6ranges3__45__cpo4swapE:
	.zero		1
.L_10:


//--------------------- .nv.constant0._ZN7cutlass13device_kernelINS_4gemm6kernel13GemmUniversalIN4cute5tupleIJiiiiEEENS1_10collective13CollectiveMmaINS1_35MainloopSm100TmaUmmaWarpSpecializedILi17ELi2ELi4ENS5_IJNS4_1CILi2EEESB_NSA_ILi1EEEEEEEENS5_IJNSA_ILi128EEENSA_ILi64EEESG_EEENS_10bfloat16_tENS5_IJlSC_lEEESI_SJ_NS4_8TiledMMAINS4_8MMA_AtomIJNS4_26SM100_MMA_F16BF16_2x1SM_SSISI_SI_fLi128ELi64ELNS4_4UMMA5MajorE0ELSO_0ELNSN_7ScaleInE0ELSP_0EEEEEENS4_6LayoutINS5_IJSC_SC_SC_EEENS5_IJNSA_ILi0EEESU_SU_EEEEENS5_IJNS4_10UnderscoreESX_SX_EEEEENS4_28SM100_TMA_2SM_LOAD_MULTICASTENS4_14ComposedLayoutINS4_7SwizzleILi3ELi4ELi3EEENS4_18smem_ptr_flag_bitsILi16EEENSS_INS5_IJNSA_ILi8EEESG_EEENS5_IJSG_SC_EEEEEEEvNS4_8identityENS4_18SM100_TMA_2SM_LOADES1A_vS1B_EENS_8epilogue10collective18CollectiveEpilogueINS1E_23Sm100TmaWarpSpecializedILi3ELi2ELi16ELb1ELb0EEEJNS5_IJSG_SG_SG_EEENS5_IJNSS_ISG_SC_EENSS_INS5_IJNSA_ILi16EEESB_EEENS5_IJSC_NSA_ILi32EEEEEEEEEEESI_SJ_SI_SJ_NS1E_6fusion15FusionCallbacksIS1I_NS1R_17LinearCombinationISI_fSI_fLNS_15FloatRoundStyleE2EEES1J_S1Q_JEEENS4_5SM1004TMEM4LOAD26SM100_TMEM_LOAD_32dp32b16xENS4_13SM90_TMA_LOADENS11_INS12_ILi1ELi4ELi3EEES15_NSS_INS5_IJS16_S1L_EEENS5_IJS1L_SC_EEEEEEENS4_39AutoVectorizingCopyWithAssumedAlignmentILi128EEENS4_14SM90_TMA_STOREES26_S28_S28_EEEvvEEEEvNT_6ParamsE --------------------------
	.section	.nv.constant0._ZN7cutlass13device_kernelINS_4gemm6kernel13GemmUniversalIN4cute5tupleIJiiiiEEENS1_10collective13CollectiveMmaINS1_35MainloopSm100TmaUmmaWarpSpecializedILi17ELi2ELi4ENS5_IJNS4_1CILi2EEESB_NSA_ILi1EEEEEEEENS5_IJNSA_ILi128EEENSA_ILi64EEESG_EEENS_10bfloat16_tENS5_IJlSC_lEEESI_SJ_NS4_8TiledMMAINS4_8MMA_AtomIJNS4_26SM100_MMA_F16BF16_2x1SM_SSISI_SI_fLi128ELi64ELNS4_4UMMA5MajorE0ELSO_0ELNSN_7ScaleInE0ELSP_0EEEEEENS4_6LayoutINS5_IJSC_SC_SC_EEENS5_IJNSA_ILi0EEESU_SU_EEEEENS5_IJNS4_10UnderscoreESX_SX_EEEEENS4_28SM100_TMA_2SM_LOAD_MULTICASTENS4_14ComposedLayoutINS4_7SwizzleILi3ELi4ELi3EEENS4_18smem_ptr_flag_bitsILi16EEENSS_INS5_IJNSA_ILi8EEESG_EEENS5_IJSG_SC_EEEEEEEvNS4_8identityENS4_18SM100_TMA_2SM_LOADES1A_vS1B_EENS_8epilogue10collective18CollectiveEpilogueINS1E_23Sm100TmaWarpSpecializedILi3ELi2ELi16ELb1ELb0EEEJNS5_IJSG_SG_SG_EEENS5_IJNSS_ISG_SC_EENSS_INS5_IJNSA_ILi16EEESB_EEENS5_IJSC_NSA_ILi32EEEEEEEEEEESI_SJ_SI_SJ_NS1E_6fusion15FusionCallbacksIS1I_NS1R_17LinearCombinationISI_fSI_fLNS_15FloatRoundStyleE2EEES1J_S1Q_JEEENS4_5SM1004TMEM4LOAD26SM100_TMEM_LOAD_32dp32b16xENS4_13SM90_TMA_LOADENS11_INS12_ILi1ELi4ELi3EEES15_NSS_INS5_IJS16_S1L_EEENS5_IJS1L_SC_EEEEEEENS4_39AutoVectorizingCopyWithAssumedAlignmentILi128EEENS4_14SM90_TMA_STOREES26_S28_S28_EEEvvEEEEvNT_6ParamsE,"a",@progbits
	.sectionflags	@""
	.align	4
.nv.constant0._ZN7cutlass13device_kernelINS_4gemm6kernel13GemmUniversalIN4cute5tupleIJiiiiEEENS1_10collective13CollectiveMmaINS1_35MainloopSm100TmaUmmaWarpSpecializedILi17ELi2ELi4ENS5_IJNS4_1CILi2EEESB_NSA_ILi1EEEEEEEENS5_IJNSA_ILi128EEENSA_ILi64EEESG_EEENS_10bfloat16_tENS5_IJlSC_lEEESI_SJ_NS4_8TiledMMAINS4_8MMA_AtomIJNS4_26SM100_MMA_F16BF16_2x1SM_SSISI_SI_fLi128ELi64ELNS4_4UMMA5MajorE0ELSO_0ELNSN_7ScaleInE0ELSP_0EEEEEENS4_6LayoutINS5_IJSC_SC_SC_EEENS5_IJNSA_ILi0EEESU_SU_EEEEENS5_IJNS4_10UnderscoreESX_SX_EEEEENS4_28SM100_TMA_2SM_LOAD_MULTICASTENS4_14ComposedLayoutINS4_7SwizzleILi3ELi4ELi3EEENS4_18smem_ptr_flag_bitsILi16EEENSS_INS5_IJNSA_ILi8EEESG_EEENS5_IJSG_SC_EEEEEEEvNS4_8identityENS4_18SM100_TMA_2SM_LOADES1A_vS1B_EENS_8epilogue10collective18CollectiveEpilogueINS1E_23Sm100TmaWarpSpecializedILi3ELi2ELi16ELb1ELb0EEEJNS5_IJSG_SG_SG_EEENS5_IJNSS_ISG_SC_EENSS_INS5_IJNSA_ILi16EEESB_EEENS5_IJSC_NSA_ILi32EEEEEEEEEEESI_SJ_SI_SJ_NS1E_6fusion15FusionCallbacksIS1I_NS1R_17LinearCombinationISI_fSI_fLNS_15FloatRoundStyleE2EEES1J_S1Q_JEEENS4_5SM1004TMEM4LOAD26SM100_TMEM_LOAD_32dp32b16xENS4_13SM90_TMA_LOADENS11_INS12_ILi1ELi4ELi3EEES15_NSS_INS5_IJS16_S1L_EEENS5_IJS1L_SC_EEEEEEENS4_39AutoVectorizingCopyWithAssumedAlignmentILi128EEENS4_14SM90_TMA_STOREES26_S28_S28_EEEvvEEEEvNT_6ParamsE:
	.zero		2944


//--------------------- SYMBOLS --------------------------

	.type		.nv.reservedSmem.offset0,@object
	.size		.nv.reservedSmem.offset0,0x4
	.type		.nv.reservedSmem.cap,@object
	.size		.nv.reservedSmem.cap,0x4
	.type		__assertfail,@function
